// auto-generated by cutlass_sweep.gemm — config: {"arch": "sm_90", "cluster_m": 2, "cluster_n": 1, "dtype": "fp16", "dtype_b": "fp16", "layout": "nt", "stages": 0, "tile_k": 16, "tile_m": 64, "tile_n": 160}
#include "cutlass/cutlass.h"
#include "cutlass/gemm/collective/collective_builder.hpp"
#include "cutlass/gemm/device/gemm_universal_adapter.h"
#include "cutlass/gemm/kernel/gemm_universal.hpp"
#include "cutlass/epilogue/collective/collective_builder.hpp"

using ElemA = cutlass::half_t;
using ElemB = cutlass::half_t;
using ElemCD = cutlass::half_t;
using Acc  = float;
using TileShape    = cute::Shape<cute::_64, cute::_160, cute::_16>;
using ClusterShape = cute::Shape<cute::_2, cute::_1, cute::_1>;

using CollectiveEpilogue = typename cutlass::epilogue::collective::CollectiveBuilder<
    cutlass::arch::Sm90, cutlass::arch::OpClassTensorOp,
    TileShape, ClusterShape,
    cutlass::epilogue::collective::EpilogueTileAuto,
    Acc, Acc,
    ElemCD, cutlass::layout::RowMajor, 128 / cutlass::sizeof_bits<ElemCD>::value,
    ElemCD, cutlass::layout::RowMajor, 128 / cutlass::sizeof_bits<ElemCD>::value,
    cutlass::epilogue::collective::EpilogueScheduleAuto
  >::CollectiveOp;

using CollectiveMainloop = typename cutlass::gemm::collective::CollectiveBuilder<
    cutlass::arch::Sm90, cutlass::arch::OpClassTensorOp,
    ElemA, cutlass::layout::RowMajor, 128 / cutlass::sizeof_bits<ElemA>::value,
    ElemB, cutlass::layout::ColumnMajor, 128 / cutlass::sizeof_bits<ElemB>::value,
    Acc,
    TileShape, ClusterShape,
    cutlass::gemm::collective::StageCountAutoCarveout<static_cast<int>(sizeof(typename CollectiveEpilogue::SharedStorage))>,
    cutlass::gemm::collective::KernelScheduleAuto
  >::CollectiveOp;

using GemmKernel = cutlass::gemm::kernel::GemmUniversal<
    cute::Shape<int,int,int,int>,
    CollectiveMainloop,
    CollectiveEpilogue
>;
using Gemm = cutlass::gemm::device::GemmUniversalAdapter<GemmKernel>;

// Force the device kernel symbol into the cubin without needing a host main.
auto* _anchor = &cutlass::device_kernel<GemmKernel>;


// ===== COMPILED SASS (sm_90a) =====

	.target	sm_90a

	.elftype	@"ET_EXEC"


//--------------------- .note.nv.tkinfo           --------------------------
	.section	.note.nv.tkinfo,"",@"SHT_NOTE"
	.sectionflags	@"SHF_NOTE_NV_TKINFO"
	.tkinfo
        /*0018*/ 	.word	0x00000002
        /*0030*/ 	.string	""
        /*0030*/ 	.string	"ptxas"
        /*0030*/ 	.string	"Cuda compilation tools, release 13.0, V13.0.88"
        /*0030*/ 	.string	"Build cuda_13.0.r13.0/compiler.36424714_0"
        /*0030*/ 	.string	"-arch sm_90a -m 64 "



//--------------------- .note.nv.cuinfo           --------------------------
	.section	.note.nv.cuinfo,"",@"SHT_NOTE"
	.sectionflags	@"SHF_NOTE_NV_CUINFO"
        /*0018*/ 	.short	0x0002
        /*001a*/ 	.short	0x005a
        /*001c*/ 	.short	0x0082
	.zero		2


//--------------------- .nv.info                  --------------------------
	.section	.nv.info,"",@"SHT_CUDA_INFO"
	.align	4


	//----- nvinfo : EIATTR_REGCOUNT
	.align		4
        /*0000*/ 	.byte	0x04, 0x2f
        /*0002*/ 	.short	(.L_15 - .L_14)
	.align		4
.L_14:
        /*0004*/ 	.word	index@(_ZN7cutlass13device_kernelINS_4gemm6kernel13GemmUniversalIN4cute5tupleIJiiiiEEENS1_10collective13CollectiveMmaINS1_34MainloopSm90TmaGmmaWarpSpecializedILi32ENS5_IJNS4_1CILi2EEENSA_ILi1EEESC_EEENS1_32KernelTmaWarpSpecializedPingpongEEENS5_IJNSA_ILi64EEENSA_ILi160EEENSA_ILi16EEEEEENS_6half_tENS5_IJlSC_lEEESK_SL_NS4_8TiledMMAINS4_8MMA_AtomIJNS4_4SM904GMMA25MMA_64x32x16_F32F16F16_SSILNSP_5MajorE0ELSR_0ELNSP_7ScaleInE1ELSS_1EEEEEENS4_6LayoutINS5_IJSC_SC_SC_EEENS5_IJNSA_ILi0EEESX_SX_EEEEENS5_IJNS4_10UnderscoreES10_S10_EEEEENS4_13SM90_TMA_LOADENS4_14ComposedLayoutINS4_7SwizzleILi1ELi4ELi3EEENS4_18smem_ptr_flag_bitsILi16EEENSV_INS5_IJNSA_ILi8EEESI_EEENS5_IJSI_SC_EEEEEEEvNS4_8identityENS4_23SM90_TMA_LOAD_MULTICASTES1D_vS1E_EENS_8epilogue10collective6detail29Sm90TmaWarpSpecializedAdapterINS1I_15DefaultEpilogueISK_SL_SL_NS1H_6thread17LinearCombinationISK_Li1EffLNS1M_9ScaleType4KindE0ELNS_15FloatRoundStyleE2ESK_EENS1_15EpilogueDefaultEEEEEvvEEEEvNT_6ParamsE)
        /*0008*/ 	.word	0x000000a8


	//----- nvinfo : EIATTR_FRAME_SIZE
	.align		4
.L_15:
        /*000c*/ 	.byte	0x04, 0x11
        /*000e*/ 	.short	(.L_17 - .L_16)
	.align		4
.L_16:
        /*0010*/ 	.word	index@(_ZN7cutlass13device_kernelINS_4gemm6kernel13GemmUniversalIN4cute5tupleIJiiiiEEENS1_10collective13CollectiveMmaINS1_34MainloopSm90TmaGmmaWarpSpecializedILi32ENS5_IJNS4_1CILi2EEENSA_ILi1EEESC_EEENS1_32KernelTmaWarpSpecializedPingpongEEENS5_IJNSA_ILi64EEENSA_ILi160EEENSA_ILi16EEEEEENS_6half_tENS5_IJlSC_lEEESK_SL_NS4_8TiledMMAINS4_8MMA_AtomIJNS4_4SM904GMMA25MMA_64x32x16_F32F16F16_SSILNSP_5MajorE0ELSR_0ELNSP_7ScaleInE1ELSS_1EEEEEENS4_6LayoutINS5_IJSC_SC_SC_EEENS5_IJNSA_ILi0EEESX_SX_EEEEENS5_IJNS4_10UnderscoreES10_S10_EEEEENS4_13SM90_TMA_LOADENS4_14ComposedLayoutINS4_7SwizzleILi1ELi4ELi3EEENS4_18smem_ptr_flag_bitsILi16EEENSV_INS5_IJNSA_ILi8EEESI_EEENS5_IJSI_SC_EEEEEEEvNS4_8identityENS4_23SM90_TMA_LOAD_MULTICASTES1D_vS1E_EENS_8epilogue10collective6detail29Sm90TmaWarpSpecializedAdapterINS1I_15DefaultEpilogueISK_SL_SL_NS1H_6thread17LinearCombinationISK_Li1EffLNS1M_9ScaleType4KindE0ELNS_15FloatRoundStyleE2ESK_EENS1_15EpilogueDefaultEEEEEvvEEEEvNT_6ParamsE)
        /*0014*/ 	.word	0x00000000


	//----- nvinfo : EIATTR_MIN_STACK_SIZE
	.align		4
.L_17:
        /*0018*/ 	.byte	0x04, 0x12
        /*001a*/ 	.short	(.L_19 - .L_18)
	.align		4
.L_18:
        /*001c*/ 	.word	index@(_ZN7cutlass13device_kernelINS_4gemm6kernel13GemmUniversalIN4cute5tupleIJiiiiEEENS1_10collective13CollectiveMmaINS1_34MainloopSm90TmaGmmaWarpSpecializedILi32ENS5_IJNS4_1CILi2EEENSA_ILi1EEESC_EEENS1_32KernelTmaWarpSpecializedPingpongEEENS5_IJNSA_ILi64EEENSA_ILi160EEENSA_ILi16EEEEEENS_6half_tENS5_IJlSC_lEEESK_SL_NS4_8TiledMMAINS4_8MMA_AtomIJNS4_4SM904GMMA25MMA_64x32x16_F32F16F16_SSILNSP_5MajorE0ELSR_0ELNSP_7ScaleInE1ELSS_1EEEEEENS4_6LayoutINS5_IJSC_SC_SC_EEENS5_IJNSA_ILi0EEESX_SX_EEEEENS5_IJNS4_10UnderscoreES10_S10_EEEEENS4_13SM90_TMA_LOADENS4_14ComposedLayoutINS4_7SwizzleILi1ELi4ELi3EEENS4_18smem_ptr_flag_bitsILi16EEENSV_INS5_IJNSA_ILi8EEESI_EEENS5_IJSI_SC_EEEEEEEvNS4_8identityENS4_23SM90_TMA_LOAD_MULTICASTES1D_vS1E_EENS_8epilogue10collective6detail29Sm90TmaWarpSpecializedAdapterINS1I_15DefaultEpilogueISK_SL_SL_NS1H_6thread17LinearCombinationISK_Li1EffLNS1M_9ScaleType4KindE0ELNS_15FloatRoundStyleE2ESK_EENS1_15EpilogueDefaultEEEEEvvEEEEvNT_6ParamsE)
        /*0020*/ 	.word	0x00000000
.L_19:


//--------------------- .nv.compat                --------------------------
	.section	.nv.compat,"",@"SHT_CUDA_COMPAT_INFO"
	.align	4
        /*0000*/ 	.byte	0x02, 0x09, 0x01, 0x00, 0x02, 0x02, 0x04, 0x00, 0x02, 0x05, 0x05, 0x00, 0x03, 0x07, 0x01, 0x01
        /*0010*/ 	.byte	0x02, 0x03, 0x01, 0x00, 0x02, 0x06, 0x01, 0x00, 0x04, 0x0b, 0x08, 0x00, 0x00, 0x00, 0x00, 0x00
        /*0020*/ 	.byte	0x00, 0x00, 0x00, 0x00


//--------------------- .nv.info._ZN7cutlass13device_kernelINS_4gemm6kernel13GemmUniversalIN4cute5tupleIJiiiiEEENS1_10collective13CollectiveMmaINS1_34MainloopSm90TmaGmmaWarpSpecializedILi32ENS5_IJNS4_1CILi2EEENSA_ILi1EEESC_EEENS1_32KernelTmaWarpSpecializedPingpongEEENS5_IJNSA_ILi64EEENSA_ILi160EEENSA_ILi16EEEEEENS_6half_tENS5_IJlSC_lEEESK_SL_NS4_8TiledMMAINS4_8MMA_AtomIJNS4_4SM904GMMA25MMA_64x32x16_F32F16F16_SSILNSP_5MajorE0ELSR_0ELNSP_7ScaleInE1ELSS_1EEEEEENS4_6LayoutINS5_IJSC_SC_SC_EEENS5_IJNSA_ILi0EEESX_SX_EEEEENS5_IJNS4_10UnderscoreES10_S10_EEEEENS4_13SM90_TMA_LOADENS4_14ComposedLayoutINS4_7SwizzleILi1ELi4ELi3EEENS4_18smem_ptr_flag_bitsILi16EEENSV_INS5_IJNSA_ILi8EEESI_EEENS5_IJSI_SC_EEEEEEEvNS4_8identityENS4_23SM90_TMA_LOAD_MULTICASTES1D_vS1E_EENS_8epilogue10collective6detail29Sm90TmaWarpSpecializedAdapterINS1I_15DefaultEpilogueISK_SL_SL_NS1H_6thread17LinearCombinationISK_Li1EffLNS1M_9ScaleType4KindE0ELNS_15FloatRoundStyleE2ESK_EENS1_15EpilogueDefaultEEEEEvvEEEEvNT_6ParamsE --------------------------
	.section	.nv.info._ZN7cutlass13device_kernelINS_4gemm6kernel13GemmUniversalIN4cute5tupleIJiiiiEEENS1_10collective13CollectiveMmaINS1_34MainloopSm90TmaGmmaWarpSpecializedILi32ENS5_IJNS4_1CILi2EEENSA_ILi1EEESC_EEENS1_32KernelTmaWarpSpecializedPingpongEEENS5_IJNSA_ILi64EEENSA_ILi160EEENSA_ILi16EEEEEENS_6half_tENS5_IJlSC_lEEESK_SL_NS4_8TiledMMAINS4_8MMA_AtomIJNS4_4SM904GMMA25MMA_64x32x16_F32F16F16_SSILNSP_5MajorE0ELSR_0ELNSP_7ScaleInE1ELSS_1EEEEEENS4_6LayoutINS5_IJSC_SC_SC_EEENS5_IJNSA_ILi0EEESX_SX_EEEEENS5_IJNS4_10UnderscoreES10_S10_EEEEENS4_13SM90_TMA_LOADENS4_14ComposedLayoutINS4_7SwizzleILi1ELi4ELi3EEENS4_18smem_ptr_flag_bitsILi16EEENSV_INS5_IJNSA_ILi8EEESI_EEENS5_IJSI_SC_EEEEEEEvNS4_8identityENS4_23SM90_TMA_LOAD_MULTICASTES1D_vS1E_EENS_8epilogue10collective6detail29Sm90TmaWarpSpecializedAdapterINS1I_15DefaultEpilogueISK_SL_SL_NS1H_6thread17LinearCombinationISK_Li1EffLNS1M_9ScaleType4KindE0ELNS_15FloatRoundStyleE2ESK_EENS1_15EpilogueDefaultEEEEEvvEEEEvNT_6ParamsE,"",@"SHT_CUDA_INFO"
	.sectionflags	@""
	.align	4


	//----- nvinfo : EIATTR_CUDA_API_VERSION
	.align		4
        /*0000*/ 	.byte	0x04, 0x37
        /*0002*/ 	.short	(.L_21 - .L_20)
.L_20:
        /*0004*/ 	.word	0x00000082


	//----- nvinfo : EIATTR_KPARAM_INFO
	.align		4
.L_21:
        /*0008*/ 	.byte	0x04, 0x17
        /*000a*/ 	.short	(.L_23 - .L_22)
.L_22:
        /*000c*/ 	.word	0x00000000
        /*0010*/ 	.short	0x0000
        /*0012*/ 	.short	0x0070
        /*0014*/ 	.byte	0x00, 0xf0, 0x01, 0x10


	//----- nvinfo : EIATTR_SPARSE_MMA_MASK
	.align		4
.L_23:
        /*0018*/ 	.byte	0x03, 0x50
        /*001a*/ 	.short	0x0000


	//----- nvinfo : EIATTR_MAXREG_COUNT
	.align		4
        /*001c*/ 	.byte	0x03, 0x1b
        /*001e*/ 	.short	0x00a8


	//----- nvinfo : EIATTR_NUM_BARRIERS
	.align		4
        /*0020*/ 	.byte	0x02, 0x4c
        /*0022*/ 	.byte	0x01
	.zero		1


	//----- nvinfo : EIATTR_EXTERNS
	.align		4
        /*0024*/ 	.byte	0x04, 0x0f
        /*0026*/ 	.short	(.L_25 - .L_24)


	//   ....[0]....
	.align		4
.L_24:
        /*0028*/ 	.word	index@(__assertfail)


	//----- nvinfo : EIATTR_MERCURY_ISA_VERSION
	.align		4
.L_25:
        /*002c*/ 	.byte	0x03, 0x5f
        /*002e*/ 	.short	0x0101


	//----- nvinfo : EIATTR_INT_WARP_WIDE_INSTR_OFFSETS
	.align		4
        /*0030*/ 	.byte	0x04, 0x31
        /*0032*/ 	.short	(.L_27 - .L_26)


	//   ....[0]....
.L_26:
        /*0034*/ 	.word	0x00000980


	//   ....[1]....
        /*0038*/ 	.word	0x000009c0


	//   ....[2]....
        /*003c*/ 	.word	0x00000a50


	//   ....[3]....
        /*0040*/ 	.word	0x00000a60


	//   ....[4]....
        /*0044*/ 	.word	0x00000a80


	//   ....[5]....
        /*0048*/ 	.word	0x00000aa0


	//   ....[6]....
        /*004c*/ 	.word	0x00000b90


	//   ....[7]....
        /*0050*/ 	.word	0x00000bb0


	//   ....[8]....
        /*0054*/ 	.word	0x00002540


	//----- nvinfo : EIATTR_COOP_GROUP_MASK_REGIDS
	.align		4
.L_27:
        /*0058*/ 	.byte	0x04, 0x29
        /*005a*/ 	.short	(.L_29 - .L_28)


	//   ....[0]....
.L_28:
        /*005c*/ 	.word	0xffffffff


	//   ....[1]....
        /*0060*/ 	.word	0xffffffff


	//   ....[2]....
        /*0064*/ 	.word	0xffffffff


	//   ....[3]....
        /*0068*/ 	.word	0xffffffff


	//   ....[4]....
        /*006c*/ 	.word	0xffffffff


	//   ....[5]....
        /*0070*/ 	.word	0xffffffff


	//   ....[6]....
        /*0074*/ 	.word	0xffffffff


	//----- nvinfo : EIATTR_COOP_GROUP_INSTR_OFFSETS
	.align		4
.L_29:
        /*0078*/ 	.byte	0x04, 0x28
        /*007a*/ 	.short	(.L_31 - .L_30)


	//   ....[0]....
.L_30:
        /*007c*/ 	.word	0x00000060


	//   ....[1]....
        /*0080*/ 	.word	0x00000080


	//   ....[2]....
        /*0084*/ 	.word	0x00000180


	//   ....[3]....
        /*0088*/ 	.word	0x00000760


	//   ....[4]....
        /*008c*/ 	.word	0x000007b0


	//   ....[5]....
        /*0090*/ 	.word	0x000008a0


	//   ....[6]....
        /*0094*/ 	.word	0x00000d30


	//----- nvinfo : EIATTR_REG_RECONFIG
	.align		4
.L_31:
        /*0098*/ 	.byte	0x01, 0x54
	.zero		2


	//----- nvinfo : EIATTR_SYSCALL_OFFSETS
	.align		4
        /*009c*/ 	.byte	0x04, 0x46
        /*009e*/ 	.short	(.L_33 - .L_32)


	//   ....[0]....
.L_32:
        /*00a0*/ 	.word	0x00001c90


	//----- nvinfo : EIATTR_MBARRIER_INSTR_OFFSETS
	.align		4
.L_33:
        /*00a4*/ 	.byte	0x04, 0x39
        /*00a6*/ 	.short	(.L_35 - .L_34)


	//   ....[0]....
.L_34:
        /*00a8*/ 	.word	0x00000320
        /*00ac*/ 	.word	0x000000ff
        /*00b0*/ 	.word	0x00000000
        /*00b4*/ 	.short	0x0100
        /*00b6*/ 	.byte	0x07
	.zero		1


	//   ....[1]....
        /*00b8*/ 	.word	0x00000330
        /*00bc*/ 	.word	0x000000ff
        /*00c0*/ 	.word	0x00000100
        /*00c4*/ 	.short	0x0100
        /*00c6*/ 	.byte	0x07
	.zero		1


	//   ....[2]....
        /*00c8*/ 	.word	0x00000340
        /*00cc*/ 	.word	0x000000ff
        /*00d0*/ 	.word	0x00000008
        /*00d4*/ 	.short	0x0100
        /*00d6*/ 	.byte	0x07
	.zero		1


	//   ....[3]....
        /*00d8*/ 	.word	0x00000350
        /*00dc*/ 	.word	0x000000ff
        /*00e0*/ 	.word	0x00000108
        /*00e4*/ 	.short	0x0100
        /*00e6*/ 	.byte	0x07
	.zero		1


	//   ....[4]....
        /*00e8*/ 	.word	0x00000360
        /*00ec*/ 	.word	0x000000ff
        /*00f0*/ 	.word	0x00000010
        /*00f4*/ 	.short	0x0100
        /*00f6*/ 	.byte	0x07
	.zero		1


	//   ....[5]....
        /*00f8*/ 	.word	0x00000370
        /*00fc*/ 	.word	0x000000ff
        /*0100*/ 	.word	0x00000110
        /*0104*/ 	.short	0x0100
        /*0106*/ 	.byte	0x07
	.zero		1


	//   ....[6]....
        /*0108*/ 	.word	0x00000380
        /*010c*/ 	.word	0x000000ff
        /*0110*/ 	.word	0x00000018
        /*0114*/ 	.short	0x0100
        /*0116*/ 	.byte	0x07
	.zero		1


	//   ....[7]....
        /*0118*/ 	.word	0x00000390
        /*011c*/ 	.word	0x000000ff
        /*0120*/ 	.word	0x00000118
        /*0124*/ 	.short	0x0100
        /*0126*/ 	.byte	0x07
	.zero		1


	//   ....[8]....
        /*0128*/ 	.word	0x000003a0
        /*012c*/ 	.word	0x000000ff
        /*0130*/ 	.word	0x00000020
        /*0134*/ 	.short	0x0100
        /*0136*/ 	.byte	0x07
	.zero		1


	//   ....[9]....
        /*0138*/ 	.word	0x000003b0
        /*013c*/ 	.word	0x000000ff
        /*0140*/ 	.word	0x00000120
        /*0144*/ 	.short	0x0100
        /*0146*/ 	.byte	0x07
	.zero		1


	//   ....[10]....
        /*0148*/ 	.word	0x000003c0
        /*014c*/ 	.word	0x000000ff
        /*0150*/ 	.word	0x00000028
        /*0154*/ 	.short	0x0100
        /*0156*/ 	.byte	0x07
	.zero		1


	//   ....[11]....
        /*0158*/ 	.word	0x000003d0
        /*015c*/ 	.word	0x000000ff
        /*0160*/ 	.word	0x00000128
        /*0164*/ 	.short	0x0100
        /*0166*/ 	.byte	0x07
	.zero		1


	//   ....[12]....
        /*0168*/ 	.word	0x000003e0
        /*016c*/ 	.word	0x000000ff
        /*0170*/ 	.word	0x00000030
        /*0174*/ 	.short	0x0100
        /*0176*/ 	.byte	0x07
	.zero		1


	//   ....[13]....
        /*0178*/ 	.word	0x000003f0
        /*017c*/ 	.word	0x000000ff
        /*0180*/ 	.word	0x00000130
        /*0184*/ 	.short	0x0100
        /*0186*/ 	.byte	0x07
	.zero		1


	//   ....[14]....
        /*0188*/ 	.word	0x00000400
        /*018c*/ 	.word	0x000000ff
        /*0190*/ 	.word	0x00000038
        /*0194*/ 	.short	0x0100
        /*0196*/ 	.byte	0x07
	.zero		1


	//   ....[15]....
        /*0198*/ 	.word	0x00000410
        /*019c*/ 	.word	0x000000ff
        /*01a0*/ 	.word	0x00000138
        /*01a4*/ 	.short	0x0100
        /*01a6*/ 	.byte	0x07
	.zero		1


	//   ....[16]....
        /*01a8*/ 	.word	0x00000420
        /*01ac*/ 	.word	0x000000ff
        /*01b0*/ 	.word	0x00000040
        /*01b4*/ 	.short	0x0100
        /*01b6*/ 	.byte	0x07
	.zero		1


	//   ....[17]....
        /*01b8*/ 	.word	0x00000430
        /*01bc*/ 	.word	0x000000ff
        /*01c0*/ 	.word	0x00000140
        /*01c4*/ 	.short	0x0100
        /*01c6*/ 	.byte	0x07
	.zero		1


	//   ....[18]....
        /*01c8*/ 	.word	0x00000440
        /*01cc*/ 	.word	0x000000ff
        /*01d0*/ 	.word	0x00000048
        /*01d4*/ 	.short	0x0100
        /*01d6*/ 	.byte	0x07
	.zero		1


	//   ....[19]....
        /*01d8*/ 	.word	0x00000450
        /*01dc*/ 	.word	0x000000ff
        /*01e0*/ 	.word	0x00000148
        /*01e4*/ 	.short	0x0100
        /*01e6*/ 	.byte	0x07
	.zero		1


	//   ....[20]....
        /*01e8*/ 	.word	0x00000460
        /*01ec*/ 	.word	0x000000ff
        /*01f0*/ 	.word	0x00000050
        /*01f4*/ 	.short	0x0100
        /*01f6*/ 	.byte	0x07
	.zero		1


	//   ....[21]....
        /*01f8*/ 	.word	0x00000470
        /*01fc*/ 	.word	0x000000ff
        /*0200*/ 	.word	0x00000150
        /*0204*/ 	.short	0x0100
        /*0206*/ 	.byte	0x07
	.zero		1


	//   ....[22]....
        /*0208*/ 	.word	0x00000480
        /*020c*/ 	.word	0x000000ff
        /*0210*/ 	.word	0x00000058
        /*0214*/ 	.short	0x0100
        /*0216*/ 	.byte	0x07
	.zero		1


	//   ....[23]....
        /*0218*/ 	.word	0x00000490
        /*021c*/ 	.word	0x000000ff
        /*0220*/ 	.word	0x00000158
        /*0224*/ 	.short	0x0100
        /*0226*/ 	.byte	0x07
	.zero		1


	//   ....[24]....
        /*0228*/ 	.word	0x000004a0
        /*022c*/ 	.word	0x000000ff
        /*0230*/ 	.word	0x00000060
        /*0234*/ 	.short	0x0100
        /*0236*/ 	.byte	0x07
	.zero		1


	//   ....[25]....
        /*0238*/ 	.word	0x000004b0
        /*023c*/ 	.word	0x000000ff
        /*0240*/ 	.word	0x00000160
        /*0244*/ 	.short	0x0100
        /*0246*/ 	.byte	0x07
	.zero		1


	//   ....[26]....
        /*0248*/ 	.word	0x000004c0
        /*024c*/ 	.word	0x000000ff
        /*0250*/ 	.word	0x00000068
        /*0254*/ 	.short	0x0100
        /*0256*/ 	.byte	0x07
	.zero		1


	//   ....[27]....
        /*0258*/ 	.word	0x000004d0
        /*025c*/ 	.word	0x000000ff
        /*0260*/ 	.word	0x00000168
        /*0264*/ 	.short	0x0100
        /*0266*/ 	.byte	0x07
	.zero		1


	//   ....[28]....
        /*0268*/ 	.word	0x000004e0
        /*026c*/ 	.word	0x000000ff
        /*0270*/ 	.word	0x00000070
        /*0274*/ 	.short	0x0100
        /*0276*/ 	.byte	0x07
	.zero		1


	//   ....[29]....
        /*0278*/ 	.word	0x000004f0
        /*027c*/ 	.word	0x000000ff
        /*0280*/ 	.word	0x00000170
        /*0284*/ 	.short	0x0100
        /*0286*/ 	.byte	0x07
	.zero		1


	//   ....[30]....
        /*0288*/ 	.word	0x00000500
        /*028c*/ 	.word	0x000000ff
        /*0290*/ 	.word	0x00000078
        /*0294*/ 	.short	0x0100
        /*0296*/ 	.byte	0x07
	.zero		1


	//   ....[31]....
        /*0298*/ 	.word	0x00000510
        /*029c*/ 	.word	0x000000ff
        /*02a0*/ 	.word	0x00000178
        /*02a4*/ 	.short	0x0100
        /*02a6*/ 	.byte	0x07
	.zero		1


	//   ....[32]....
        /*02a8*/ 	.word	0x00000520
        /*02ac*/ 	.word	0x000000ff
        /*02b0*/ 	.word	0x00000080
        /*02b4*/ 	.short	0x0100
        /*02b6*/ 	.byte	0x07
	.zero		1


	//   ....[33]....
        /*02b8*/ 	.word	0x00000530
        /*02bc*/ 	.word	0x000000ff
        /*02c0*/ 	.word	0x00000180
        /*02c4*/ 	.short	0x0100
        /*02c6*/ 	.byte	0x07
	.zero		1


	//   ....[34]....
        /*02c8*/ 	.word	0x00000540
        /*02cc*/ 	.word	0x000000ff
        /*02d0*/ 	.word	0x00000088
        /*02d4*/ 	.short	0x0100
        /*02d6*/ 	.byte	0x07
	.zero		1


	//   ....[35]....
        /*02d8*/ 	.word	0x00000550
        /*02dc*/ 	.word	0x000000ff
        /*02e0*/ 	.word	0x00000188
        /*02e4*/ 	.short	0x0100
        /*02e6*/ 	.byte	0x07
	.zero		1


	//   ....[36]....
        /*02e8*/ 	.word	0x00000560
        /*02ec*/ 	.word	0x000000ff
        /*02f0*/ 	.word	0x00000090
        /*02f4*/ 	.short	0x0100
        /*02f6*/ 	.byte	0x07
	.zero		1


	//   ....[37]....
        /*02f8*/ 	.word	0x00000570
        /*02fc*/ 	.word	0x000000ff
        /*0300*/ 	.word	0x00000190
        /*0304*/ 	.short	0x0100
        /*0306*/ 	.byte	0x07
	.zero		1


	//   ....[38]....
        /*0308*/ 	.word	0x00000580
        /*030c*/ 	.word	0x000000ff
        /*0310*/ 	.word	0x00000098
        /*0314*/ 	.short	0x0100
        /*0316*/ 	.byte	0x07
	.zero		1


	//   ....[39]....
        /*0318*/ 	.word	0x00000590
        /*031c*/ 	.word	0x000000ff
        /*0320*/ 	.word	0x00000198
        /*0324*/ 	.short	0x0100
        /*0326*/ 	.byte	0x07
	.zero		1


	//   ....[40]....
        /*0328*/ 	.word	0x000005a0
        /*032c*/ 	.word	0x000000ff
        /*0330*/ 	.word	0x000000a0
        /*0334*/ 	.short	0x0100
        /*0336*/ 	.byte	0x07
	.zero		1


	//   ....[41]....
        /*0338*/ 	.word	0x000005b0
        /*033c*/ 	.word	0x000000ff
        /*0340*/ 	.word	0x000001a0
        /*0344*/ 	.short	0x0100
        /*0346*/ 	.byte	0x07
	.zero		1


	//   ....[42]....
        /*0348*/ 	.word	0x000005c0
        /*034c*/ 	.word	0x000000ff
        /*0350*/ 	.word	0x000000a8
        /*0354*/ 	.short	0x0100
        /*0356*/ 	.byte	0x07
	.zero		1


	//   ....[43]....
        /*0358*/ 	.word	0x000005d0
        /*035c*/ 	.word	0x000000ff
        /*0360*/ 	.word	0x000001a8
        /*0364*/ 	.short	0x0100
        /*0366*/ 	.byte	0x07
	.zero		1


	//   ....[44]....
        /*0368*/ 	.word	0x000005e0
        /*036c*/ 	.word	0x000000ff
        /*0370*/ 	.word	0x000000b0
        /*0374*/ 	.short	0x0100
        /*0376*/ 	.byte	0x07
	.zero		1


	//   ....[45]....
        /*0378*/ 	.word	0x000005f0
        /*037c*/ 	.word	0x000000ff
        /*0380*/ 	.word	0x000001b0
        /*0384*/ 	.short	0x0100
        /*0386*/ 	.byte	0x07
	.zero		1


	//   ....[46]....
        /*0388*/ 	.word	0x00000600
        /*038c*/ 	.word	0x000000ff
        /*0390*/ 	.word	0x000000b8
        /*0394*/ 	.short	0x0100
        /*0396*/ 	.byte	0x07
	.zero		1


	//   ....[47]....
        /*0398*/ 	.word	0x00000610
        /*039c*/ 	.word	0x000000ff
        /*03a0*/ 	.word	0x000001b8
        /*03a4*/ 	.short	0x0100
        /*03a6*/ 	.byte	0x07
	.zero		1


	//   ....[48]....
        /*03a8*/ 	.word	0x00000620
        /*03ac*/ 	.word	0x000000ff
        /*03b0*/ 	.word	0x000000c0
        /*03b4*/ 	.short	0x0100
        /*03b6*/ 	.byte	0x07
	.zero		1


	//   ....[49]....
        /*03b8*/ 	.word	0x00000630
        /*03bc*/ 	.word	0x000000ff
        /*03c0*/ 	.word	0x000001c0
        /*03c4*/ 	.short	0x0100
        /*03c6*/ 	.byte	0x07
	.zero		1


	//   ....[50]....
        /*03c8*/ 	.word	0x00000640
        /*03cc*/ 	.word	0x000000ff
        /*03d0*/ 	.word	0x000000c8
        /*03d4*/ 	.short	0x0100
        /*03d6*/ 	.byte	0x07
	.zero		1


	//   ....[51]....
        /*03d8*/ 	.word	0x00000650
        /*03dc*/ 	.word	0x000000ff
        /*03e0*/ 	.word	0x000001c8
        /*03e4*/ 	.short	0x0100
        /*03e6*/ 	.byte	0x07
	.zero		1


	//   ....[52]....
        /*03e8*/ 	.word	0x00000660
        /*03ec*/ 	.word	0x000000ff
        /*03f0*/ 	.word	0x000000d0
        /*03f4*/ 	.short	0x0100
        /*03f6*/ 	.byte	0x07
	.zero		1


	//   ....[53]....
        /*03f8*/ 	.word	0x00000670
        /*03fc*/ 	.word	0x000000ff
        /*0400*/ 	.word	0x000001d0
        /*0404*/ 	.short	0x0100
        /*0406*/ 	.byte	0x07
	.zero		1


	//   ....[54]....
        /*0408*/ 	.word	0x00000680
        /*040c*/ 	.word	0x000000ff
        /*0410*/ 	.word	0x000000d8
        /*0414*/ 	.short	0x0100
        /*0416*/ 	.byte	0x07
	.zero		1


	//   ....[55]....
        /*0418*/ 	.word	0x00000690
        /*041c*/ 	.word	0x000000ff
        /*0420*/ 	.word	0x000001d8
        /*0424*/ 	.short	0x0100
        /*0426*/ 	.byte	0x07
	.zero		1


	//   ....[56]....
        /*0428*/ 	.word	0x000006a0
        /*042c*/ 	.word	0x000000ff
        /*0430*/ 	.word	0x000000e0
        /*0434*/ 	.short	0x0100
        /*0436*/ 	.byte	0x07
	.zero		1


	//   ....[57]....
        /*0438*/ 	.word	0x000006b0
        /*043c*/ 	.word	0x000000ff
        /*0440*/ 	.word	0x000001e0
        /*0444*/ 	.short	0x0100
        /*0446*/ 	.byte	0x07
	.zero		1


	//   ....[58]....
        /*0448*/ 	.word	0x000006c0
        /*044c*/ 	.word	0x000000ff
        /*0450*/ 	.word	0x000000e8
        /*0454*/ 	.short	0x0100
        /*0456*/ 	.byte	0x07
	.zero		1


	//   ....[59]....
        /*0458*/ 	.word	0x000006d0
        /*045c*/ 	.word	0x000000ff
        /*0460*/ 	.word	0x000001e8
        /*0464*/ 	.short	0x0100
        /*0466*/ 	.byte	0x07
	.zero		1


	//   ....[60]....
        /*0468*/ 	.word	0x000006e0
        /*046c*/ 	.word	0x000000ff
        /*0470*/ 	.word	0x000000f0
        /*0474*/ 	.short	0x0100
        /*0476*/ 	.byte	0x07
	.zero		1


	//   ....[61]....
        /*0478*/ 	.word	0x000006f0
        /*047c*/ 	.word	0x000000ff
        /*0480*/ 	.word	0x000001f0
        /*0484*/ 	.short	0x0100
        /*0486*/ 	.byte	0x07
	.zero		1


	//   ....[62]....
        /*0488*/ 	.word	0x00000700
        /*048c*/ 	.word	0x000000ff
        /*0490*/ 	.word	0x000000f8
        /*0494*/ 	.short	0x0100
        /*0496*/ 	.byte	0x07
	.zero		1


	//   ....[63]....
        /*0498*/ 	.word	0x00000710
        /*049c*/ 	.word	0x000000ff
        /*04a0*/ 	.word	0x000001f8
        /*04a4*/ 	.short	0x0100
        /*04a6*/ 	.byte	0x07
	.zero		1


	//   ....[64]....
        /*04a8*/ 	.word	0x00000bf0
        /*04ac*/ 	.word	0x000000ff
        /*04b0*/ 	.word	0x00000230
        /*04b4*/ 	.short	0x0100
        /*04b6*/ 	.byte	0x0c
	.zero		1


	//   ....[65]....
        /*04b8*/ 	.word	0x00000c40
        /*04bc*/ 	.word	0x000000ff
        /*04c0*/ 	.word	0x00000238
        /*04c4*/ 	.short	0x0100
        /*04c6*/ 	.byte	0x0c
	.zero		1


	//   ....[66]....
        /*04c8*/ 	.word	0x00000c70
        /*04cc*/ 	.word	0x000000ff
        /*04d0*/ 	.word	0x00000210
        /*04d4*/ 	.short	0x0100
        /*04d6*/ 	.byte	0x0d
	.zero		1


	//   ....[67]....
        /*04d8*/ 	.word	0x00000cc0
        /*04dc*/ 	.word	0x000000ff
        /*04e0*/ 	.word	0x00000218
        /*04e4*/ 	.short	0x0100
        /*04e6*/ 	.byte	0x0d
	.zero		1


	//   ....[68]....
        /*04e8*/ 	.word	0x00000cd0
        /*04ec*/ 	.word	0x000000ff
        /*04f0*/ 	.word	0x00000220
        /*04f4*/ 	.short	0x0100
        /*04f6*/ 	.byte	0x0d
	.zero		1


	//   ....[69]....
        /*04f8*/ 	.word	0x00000ce0
        /*04fc*/ 	.word	0x000000ff
        /*0500*/ 	.word	0x00000228
        /*0504*/ 	.short	0x0100
        /*0506*/ 	.byte	0x0d
	.zero		1


	//   ....[70]....
        /*0508*/ 	.word	0x00001b70
        /*050c*/ 	.word	0x0000006d
        /*0510*/ 	.word	0x00000000
        /*0514*/ 	.short	0x010a
        /*0516*/ 	.byte	0x2e
	.zero		1


	//   ....[71]....
        /*0518*/ 	.word	0x00001d20
        /*051c*/ 	.word	0x00000003
        /*0520*/ 	.word	0x00000000
        /*0524*/ 	.short	0x010a
        /*0526*/ 	.byte	0x3f
	.zero		1


	//   ....[72]....
        /*0528*/ 	.word	0x00001d80
        /*052c*/ 	.word	0x00000003
        /*0530*/ 	.word	0x00000000
        /*0534*/ 	.short	0x010a
        /*0536*/ 	.byte	0x3f
	.zero		1


	//   ....[73]....
        /*0538*/ 	.word	0x00002100
        /*053c*/ 	.word	0x000000ff
        /*0540*/ 	.word	0x00000000
        /*0544*/ 	.short	0x010a
        /*0546*/ 	.byte	0x04
	.zero		1


	//   ....[74]....
        /*0548*/ 	.word	0x00002140
        /*054c*/ 	.word	0x000000ff
        /*0550*/ 	.word	0x00000000
        /*0554*/ 	.short	0x010a
        /*0556*/ 	.byte	0x04
	.zero		1


	//   ....[75]....
        /*0558*/ 	.word	0x000023d0
        /*055c*/ 	.word	0x00000005
        /*0560*/ 	.word	0x00000000
        /*0564*/ 	.short	0x0101
        /*0566*/ 	.byte	0x3f
	.zero		1


	//   ....[76]....
        /*0568*/ 	.word	0x000024d0
        /*056c*/ 	.word	0x0000006e
        /*0570*/ 	.word	0x00000000
        /*0574*/ 	.short	0x0101
        /*0576*/ 	.byte	0x2f
	.zero		1


	//   ....[77]....
        /*0578*/ 	.word	0x000025c0
        /*057c*/ 	.word	0x00000003
        /*0580*/ 	.word	0x00000000
        /*0584*/ 	.short	0x0101
        /*0586*/ 	.byte	0x3f
	.zero		1


	//   ....[78]....
        /*0588*/ 	.word	0x00002680
        /*058c*/ 	.word	0x0000006d
        /*0590*/ 	.word	0x00000010
        /*0594*/ 	.short	0x010a
        /*0596*/ 	.byte	0x2e
	.zero		1


	//   ....[79]....
        /*0598*/ 	.word	0x00007730
        /*059c*/ 	.word	0x00000070
        /*05a0*/ 	.word	0x00000000
        /*05a4*/ 	.short	0x0101
        /*05a6*/ 	.byte	0x2f
	.zero		1


	//   ....[80]....
        /*05a8*/ 	.word	0x00008140
        /*05ac*/ 	.word	0x0000000a
        /*05b0*/ 	.word	0x00000100
        /*05b4*/ 	.short	0x010a
        /*05b6*/ 	.byte	0x3f
	.zero		1


	//   ....[81]....
        /*05b8*/ 	.word	0x00008510
        /*05bc*/ 	.word	0x00000003
        /*05c0*/ 	.word	0x00000238
        /*05c4*/ 	.short	0x0101
        /*05c6*/ 	.byte	0x3f
	.zero		1


	//   ....[82]....
        /*05c8*/ 	.word	0x00008c80
        /*05cc*/ 	.word	0x00000007
        /*05d0*/ 	.word	0x00000000
        /*05d4*/ 	.short	0x010a
        /*05d6*/ 	.byte	0x3f
	.zero		1


	//   ....[83]....
        /*05d8*/ 	.word	0x00008d00
        /*05dc*/ 	.word	0x00000009
        /*05e0*/ 	.word	0x00000000
        /*05e4*/ 	.short	0x010a
        /*05e6*/ 	.byte	0x3f
	.zero		1


	//   ....[84]....
        /*05e8*/ 	.word	0x00008d90
        /*05ec*/ 	.word	0x00000006
        /*05f0*/ 	.word	0x00000000
        /*05f4*/ 	.short	0x010a
        /*05f6*/ 	.byte	0x3f
	.zero		1


	//   ....[85]....
        /*05f8*/ 	.word	0x00008e20
        /*05fc*/ 	.word	0x00000009
        /*0600*/ 	.word	0x00000000
        /*0604*/ 	.short	0x010a
        /*0606*/ 	.byte	0x3f
	.zero		1


	//   ....[86]....
        /*0608*/ 	.word	0x00008eb0
        /*060c*/ 	.word	0x00000006
        /*0610*/ 	.word	0x00000000
        /*0614*/ 	.short	0x010a
        /*0616*/ 	.byte	0x3f
	.zero		1


	//   ....[87]....
        /*0618*/ 	.word	0x00008f40
        /*061c*/ 	.word	0x00000009
        /*0620*/ 	.word	0x00000000
        /*0624*/ 	.short	0x010a
        /*0626*/ 	.byte	0x3f
	.zero		1


	//   ....[88]....
        /*0628*/ 	.word	0x00008fd0
        /*062c*/ 	.word	0x00000006
        /*0630*/ 	.word	0x00000000
        /*0634*/ 	.short	0x010a
        /*0636*/ 	.byte	0x3f
	.zero		1


	//   ....[89]....
        /*0638*/ 	.word	0x00009060
        /*063c*/ 	.word	0x00000009
        /*0640*/ 	.word	0x00000000
        /*0644*/ 	.short	0x010a
        /*0646*/ 	.byte	0x3f
	.zero		1


	//   ....[90]....
        /*0648*/ 	.word	0x000090f0
        /*064c*/ 	.word	0x00000006
        /*0650*/ 	.word	0x00000000
        /*0654*/ 	.short	0x010a
        /*0656*/ 	.byte	0x3f
	.zero		1


	//   ....[91]....
        /*0658*/ 	.word	0x00009180
        /*065c*/ 	.word	0x00000009
        /*0660*/ 	.word	0x00000000
        /*0664*/ 	.short	0x010a
        /*0666*/ 	.byte	0x3f
	.zero		1


	//   ....[92]....
        /*0668*/ 	.word	0x00009210
        /*066c*/ 	.word	0x00000006
        /*0670*/ 	.word	0x00000000
        /*0674*/ 	.short	0x010a
        /*0676*/ 	.byte	0x3f
	.zero		1


	//   ....[93]....
        /*0678*/ 	.word	0x000092a0
        /*067c*/ 	.word	0x00000009
        /*0680*/ 	.word	0x00000000
        /*0684*/ 	.short	0x010a
        /*0686*/ 	.byte	0x3f
	.zero		1


	//   ....[94]....
        /*0688*/ 	.word	0x00009330
        /*068c*/ 	.word	0x00000006
        /*0690*/ 	.word	0x00000000
        /*0694*/ 	.short	0x010a
        /*0696*/ 	.byte	0x3f
	.zero		1


	//   ....[95]....
        /*0698*/ 	.word	0x000093c0
        /*069c*/ 	.word	0x00000009
        /*06a0*/ 	.word	0x00000000
        /*06a4*/ 	.short	0x010a
        /*06a6*/ 	.byte	0x3f
	.zero		1


	//   ....[96]....
        /*06a8*/ 	.word	0x00009450
        /*06ac*/ 	.word	0x00000006
        /*06b0*/ 	.word	0x00000000
        /*06b4*/ 	.short	0x010a
        /*06b6*/ 	.byte	0x3f
	.zero		1


	//   ....[97]....
        /*06b8*/ 	.word	0x000094e0
        /*06bc*/ 	.word	0x00000009
        /*06c0*/ 	.word	0x00000000
        /*06c4*/ 	.short	0x010a
        /*06c6*/ 	.byte	0x3f
	.zero		1


	//   ....[98]....
        /*06c8*/ 	.word	0x00009570
        /*06cc*/ 	.word	0x00000006
        /*06d0*/ 	.word	0x00000000
        /*06d4*/ 	.short	0x010a
        /*06d6*/ 	.byte	0x3f
	.zero		1


	//   ....[99]....
        /*06d8*/ 	.word	0x00009600
        /*06dc*/ 	.word	0x00000009
        /*06e0*/ 	.word	0x00000000
        /*06e4*/ 	.short	0x010a
        /*06e6*/ 	.byte	0x3f
	.zero		1


	//   ....[100]....
        /*06e8*/ 	.word	0x00009690
        /*06ec*/ 	.word	0x00000006
        /*06f0*/ 	.word	0x00000000
        /*06f4*/ 	.short	0x010a
        /*06f6*/ 	.byte	0x3f
	.zero		1


	//   ....[101]....
        /*06f8*/ 	.word	0x00009720
        /*06fc*/ 	.word	0x00000009
        /*0700*/ 	.word	0x00000000
        /*0704*/ 	.short	0x010a
        /*0706*/ 	.byte	0x3f
	.zero		1


	//   ....[102]....
        /*0708*/ 	.word	0x000097b0
        /*070c*/ 	.word	0x00000006
        /*0710*/ 	.word	0x00000000
        /*0714*/ 	.short	0x010a
        /*0716*/ 	.byte	0x3f
	.zero		1


	//   ....[103]....
        /*0718*/ 	.word	0x00009840
        /*071c*/ 	.word	0x00000009
        /*0720*/ 	.word	0x00000000
        /*0724*/ 	.short	0x010a
        /*0726*/ 	.byte	0x3f
	.zero		1


	//   ....[104]....
        /*0728*/ 	.word	0x000098d0
        /*072c*/ 	.word	0x00000006
        /*0730*/ 	.word	0x00000000
        /*0734*/ 	.short	0x010a
        /*0736*/ 	.byte	0x3f
	.zero		1


	//   ....[105]....
        /*0738*/ 	.word	0x00009960
        /*073c*/ 	.word	0x00000009
        /*0740*/ 	.word	0x00000000
        /*0744*/ 	.short	0x010a
        /*0746*/ 	.byte	0x3f
	.zero		1


	//   ....[106]....
        /*0748*/ 	.word	0x000099f0
        /*074c*/ 	.word	0x00000006
        /*0750*/ 	.word	0x00000000
        /*0754*/ 	.short	0x010a
        /*0756*/ 	.byte	0x3f
	.zero		1


	//   ....[107]....
        /*0758*/ 	.word	0x00009a80
        /*075c*/ 	.word	0x00000009
        /*0760*/ 	.word	0x00000000
        /*0764*/ 	.short	0x010a
        /*0766*/ 	.byte	0x3f
	.zero		1


	//   ....[108]....
        /*0768*/ 	.word	0x00009b10
        /*076c*/ 	.word	0x00000006
        /*0770*/ 	.word	0x00000000
        /*0774*/ 	.short	0x010a
        /*0776*/ 	.byte	0x3f
	.zero		1


	//   ....[109]....
        /*0778*/ 	.word	0x00009ba0
        /*077c*/ 	.word	0x00000009
        /*0780*/ 	.word	0x00000000
        /*0784*/ 	.short	0x010a
        /*0786*/ 	.byte	0x3f
	.zero		1


	//   ....[110]....
        /*0788*/ 	.word	0x00009c30
        /*078c*/ 	.word	0x00000006
        /*0790*/ 	.word	0x00000000
        /*0794*/ 	.short	0x010a
        /*0796*/ 	.byte	0x3f
	.zero		1


	//   ....[111]....
        /*0798*/ 	.word	0x00009cc0
        /*079c*/ 	.word	0x00000009
        /*07a0*/ 	.word	0x00000000
        /*07a4*/ 	.short	0x010a
        /*07a6*/ 	.byte	0x3f
	.zero		1


	//   ....[112]....
        /*07a8*/ 	.word	0x00009d50
        /*07ac*/ 	.word	0x00000006
        /*07b0*/ 	.word	0x00000000
        /*07b4*/ 	.short	0x010a
        /*07b6*/ 	.byte	0x3f
	.zero		1


	//   ....[113]....
        /*07b8*/ 	.word	0x00009de0
        /*07bc*/ 	.word	0x00000003
        /*07c0*/ 	.word	0x00000000
        /*07c4*/ 	.short	0x010a
        /*07c6*/ 	.byte	0x3f
	.zero		1


	//   ....[114]....
        /*07c8*/ 	.word	0x00009e40
        /*07cc*/ 	.word	0x0000006f
        /*07d0*/ 	.word	0x00000000
        /*07d4*/ 	.short	0x010a
        /*07d6*/ 	.byte	0x3f
	.zero		1


	//   ....[115]....
        /*07d8*/ 	.word	0x00009e90
        /*07dc*/ 	.word	0x00000003
        /*07e0*/ 	.word	0x00000000
        /*07e4*/ 	.short	0x010a
        /*07e6*/ 	.byte	0x3f
	.zero		1


	//   ....[116]....
        /*07e8*/ 	.word	0x00009ef0
        /*07ec*/ 	.word	0x00000005
        /*07f0*/ 	.word	0x00000000
        /*07f4*/ 	.short	0x010a
        /*07f6*/ 	.byte	0x3f
	.zero		1


	//   ....[117]....
        /*07f8*/ 	.word	0x00009f40
        /*07fc*/ 	.word	0x0000006f
        /*0800*/ 	.word	0x00000010
        /*0804*/ 	.short	0x010a
        /*0806*/ 	.byte	0x3f
	.zero		1


	//   ....[118]....
        /*0808*/ 	.word	0x0000a010
        /*080c*/ 	.word	0x0000000a
        /*0810*/ 	.word	0x00000100
        /*0814*/ 	.short	0x010a
        /*0816*/ 	.byte	0x3f
	.zero		1


	//   ....[119]....
        /*0818*/ 	.word	0x0000a0e0
        /*081c*/ 	.word	0x00000007
        /*0820*/ 	.word	0x00000000
        /*0824*/ 	.short	0x010a
        /*0826*/ 	.byte	0x3f
	.zero		1


	//   ....[120]....
        /*0828*/ 	.word	0x0000a130
        /*082c*/ 	.word	0x00000009
        /*0830*/ 	.word	0x00000000
        /*0834*/ 	.short	0x010a
        /*0836*/ 	.byte	0x3f
	.zero		1


	//   ....[121]....
        /*0838*/ 	.word	0x0000a180
        /*083c*/ 	.word	0x00000006
        /*0840*/ 	.word	0x00000000
        /*0844*/ 	.short	0x010a
        /*0846*/ 	.byte	0x3f
	.zero		1


	//   ....[122]....
        /*0848*/ 	.word	0x0000a1d0
        /*084c*/ 	.word	0x00000009
        /*0850*/ 	.word	0x00000000
        /*0854*/ 	.short	0x010a
        /*0856*/ 	.byte	0x3f
	.zero		1


	//   ....[123]....
        /*0858*/ 	.word	0x0000a220
        /*085c*/ 	.word	0x00000006
        /*0860*/ 	.word	0x00000000
        /*0864*/ 	.short	0x010a
        /*0866*/ 	.byte	0x3f
	.zero		1


	//   ....[124]....
        /*0868*/ 	.word	0x0000a270
        /*086c*/ 	.word	0x00000009
        /*0870*/ 	.word	0x00000000
        /*0874*/ 	.short	0x010a
        /*0876*/ 	.byte	0x3f
	.zero		1


	//   ....[125]....
        /*0878*/ 	.word	0x0000a2c0
        /*087c*/ 	.word	0x00000006
        /*0880*/ 	.word	0x00000000
        /*0884*/ 	.short	0x010a
        /*0886*/ 	.byte	0x3f
	.zero		1


	//   ....[126]....
        /*0888*/ 	.word	0x0000a310
        /*088c*/ 	.word	0x00000009
        /*0890*/ 	.word	0x00000000
        /*0894*/ 	.short	0x010a
        /*0896*/ 	.byte	0x3f
	.zero		1


	//   ....[127]....
        /*0898*/ 	.word	0x0000a360
        /*089c*/ 	.word	0x00000006
        /*08a0*/ 	.word	0x00000000
        /*08a4*/ 	.short	0x010a
        /*08a6*/ 	.byte	0x3f
	.zero		1


	//   ....[128]....
        /*08a8*/ 	.word	0x0000a3b0
        /*08ac*/ 	.word	0x00000009
        /*08b0*/ 	.word	0x00000000
        /*08b4*/ 	.short	0x010a
        /*08b6*/ 	.byte	0x3f
	.zero		1


	//   ....[129]....
        /*08b8*/ 	.word	0x0000a400
        /*08bc*/ 	.word	0x00000006
        /*08c0*/ 	.word	0x00000000
        /*08c4*/ 	.short	0x010a
        /*08c6*/ 	.byte	0x3f
	.zero		1


	//   ....[130]....
        /*08c8*/ 	.word	0x0000a450
        /*08cc*/ 	.word	0x00000009
        /*08d0*/ 	.word	0x00000000
        /*08d4*/ 	.short	0x010a
        /*08d6*/ 	.byte	0x3f
	.zero		1


	//   ....[131]....
        /*08d8*/ 	.word	0x0000a4a0
        /*08dc*/ 	.word	0x00000006
        /*08e0*/ 	.word	0x00000000
        /*08e4*/ 	.short	0x010a
        /*08e6*/ 	.byte	0x3f
	.zero		1


	//   ....[132]....
        /*08e8*/ 	.word	0x0000a4f0
        /*08ec*/ 	.word	0x00000009
        /*08f0*/ 	.word	0x00000000
        /*08f4*/ 	.short	0x010a
        /*08f6*/ 	.byte	0x3f
	.zero		1


	//   ....[133]....
        /*08f8*/ 	.word	0x0000a540
        /*08fc*/ 	.word	0x00000006
        /*0900*/ 	.word	0x00000000
        /*0904*/ 	.short	0x010a
        /*0906*/ 	.byte	0x3f
	.zero		1


	//   ....[134]....
        /*0908*/ 	.word	0x0000a590
        /*090c*/ 	.word	0x00000009
        /*0910*/ 	.word	0x00000000
        /*0914*/ 	.short	0x010a
        /*0916*/ 	.byte	0x3f
	.zero		1


	//   ....[135]....
        /*0918*/ 	.word	0x0000a5e0
        /*091c*/ 	.word	0x00000006
        /*0920*/ 	.word	0x00000000
        /*0924*/ 	.short	0x010a
        /*0926*/ 	.byte	0x3f
	.zero		1


	//   ....[136]....
        /*0928*/ 	.word	0x0000a630
        /*092c*/ 	.word	0x00000009
        /*0930*/ 	.word	0x00000000
        /*0934*/ 	.short	0x010a
        /*0936*/ 	.byte	0x3f
	.zero		1


	//   ....[137]....
        /*0938*/ 	.word	0x0000a680
        /*093c*/ 	.word	0x00000006
        /*0940*/ 	.word	0x00000000
        /*0944*/ 	.short	0x010a
        /*0946*/ 	.byte	0x3f
	.zero		1


	//   ....[138]....
        /*0948*/ 	.word	0x0000a6d0
        /*094c*/ 	.word	0x00000009
        /*0950*/ 	.word	0x00000000
        /*0954*/ 	.short	0x010a
        /*0956*/ 	.byte	0x3f
	.zero		1


	//   ....[139]....
        /*0958*/ 	.word	0x0000a720
        /*095c*/ 	.word	0x00000006
        /*0960*/ 	.word	0x00000000
        /*0964*/ 	.short	0x010a
        /*0966*/ 	.byte	0x3f
	.zero		1


	//   ....[140]....
        /*0968*/ 	.word	0x0000a770
        /*096c*/ 	.word	0x00000009
        /*0970*/ 	.word	0x00000000
        /*0974*/ 	.short	0x010a
        /*0976*/ 	.byte	0x3f
	.zero		1


	//   ....[141]....
        /*0978*/ 	.word	0x0000a7c0
        /*097c*/ 	.word	0x00000006
        /*0980*/ 	.word	0x00000000
        /*0984*/ 	.short	0x010a
        /*0986*/ 	.byte	0x3f
	.zero		1


	//   ....[142]....
        /*0988*/ 	.word	0x0000a810
        /*098c*/ 	.word	0x00000009
        /*0990*/ 	.word	0x00000000
        /*0994*/ 	.short	0x010a
        /*0996*/ 	.byte	0x3f
	.zero		1


	//   ....[143]....
        /*0998*/ 	.word	0x0000a860
        /*099c*/ 	.word	0x00000006
        /*09a0*/ 	.word	0x00000000
        /*09a4*/ 	.short	0x010a
        /*09a6*/ 	.byte	0x3f
	.zero		1


	//   ....[144]....
        /*09a8*/ 	.word	0x0000a8b0
        /*09ac*/ 	.word	0x00000009
        /*09b0*/ 	.word	0x00000000
        /*09b4*/ 	.short	0x010a
        /*09b6*/ 	.byte	0x3f
	.zero		1


	//   ....[145]....
        /*09b8*/ 	.word	0x0000a900
        /*09bc*/ 	.word	0x00000006
        /*09c0*/ 	.word	0x00000000
        /*09c4*/ 	.short	0x010a
        /*09c6*/ 	.byte	0x3f
	.zero		1


	//   ....[146]....
        /*09c8*/ 	.word	0x0000a950
        /*09cc*/ 	.word	0x00000009
        /*09d0*/ 	.word	0x00000000
        /*09d4*/ 	.short	0x010a
        /*09d6*/ 	.byte	0x3f
	.zero		1


	//   ....[147]....
        /*09d8*/ 	.word	0x0000a9a0
        /*09dc*/ 	.word	0x00000006
        /*09e0*/ 	.word	0x00000000
        /*09e4*/ 	.short	0x010a
        /*09e6*/ 	.byte	0x3f
	.zero		1


	//   ....[148]....
        /*09e8*/ 	.word	0x0000a9f0
        /*09ec*/ 	.word	0x00000009
        /*09f0*/ 	.word	0x00000000
        /*09f4*/ 	.short	0x010a
        /*09f6*/ 	.byte	0x3f
	.zero		1


	//   ....[149]....
        /*09f8*/ 	.word	0x0000aa40
        /*09fc*/ 	.word	0x00000006
        /*0a00*/ 	.word	0x00000000
        /*0a04*/ 	.short	0x010a
        /*0a06*/ 	.byte	0x3f
	.zero		1


	//----- nvinfo : EIATTR_NUM_MBARRIERS
	.align		4
.L_35:
        /*0a08*/ 	.byte	0x03, 0x38
        /*0a0a*/ 	.short	0x0046


	//----- nvinfo : EIATTR_EXIT_INSTR_OFFSETS
	.align		4
        /*0a0c*/ 	.byte	0x04, 0x1c
        /*0a0e*/ 	.short	(.L_37 - .L_36)


	//   ....[0]....
.L_36:
        /*0a10*/ 	.word	0x00001840


	//   ....[1]....
        /*0a14*/ 	.word	0x000018a0


	//   ....[2]....
        /*0a18*/ 	.word	0x00007e40


	//   ....[3]....
        /*0a1c*/ 	.word	0x00007e70


	//   ....[4]....
        /*0a20*/ 	.word	0x00009e30


	//----- nvinfo : EIATTR_MAX_THREADS
	.align		4
.L_37:
        /*0a24*/ 	.byte	0x04, 0x05
        /*0a26*/ 	.short	(.L_39 - .L_38)
.L_38:
        /*0a28*/ 	.word	0x00000180
        /*0a2c*/ 	.word	0x00000001
        /*0a30*/ 	.word	0x00000001


	//----- nvinfo : EIATTR_CRS_STACK_SIZE
	.align		4
.L_39:
        /*0a34*/ 	.byte	0x04, 0x1e
        /*0a36*/ 	.short	(.L_41 - .L_40)
.L_40:
        /*0a38*/ 	.word	0x00000000


	//----- nvinfo : EIATTR_CBANK_PARAM_SIZE
	.align		4
.L_41:
        /*0a3c*/ 	.byte	0x03, 0x19
        /*0a3e*/ 	.short	0x0470


	//----- nvinfo : EIATTR_PARAM_CBANK
	.align		4
        /*0a40*/ 	.byte	0x04, 0x0a
        /*0a42*/ 	.short	(.L_43 - .L_42)
	.align		4
.L_42:
        /*0a44*/ 	.word	index@(.nv.constant0._ZN7cutlass13device_kernelINS_4gemm6kernel13GemmUniversalIN4cute5tupleIJiiiiEEENS1_10collective13CollectiveMmaINS1_34MainloopSm90TmaGmmaWarpSpecializedILi32ENS5_IJNS4_1CILi2EEENSA_ILi1EEESC_EEENS1_32KernelTmaWarpSpecializedPingpongEEENS5_IJNSA_ILi64EEENSA_ILi160EEENSA_ILi16EEEEEENS_6half_tENS5_IJlSC_lEEESK_SL_NS4_8TiledMMAINS4_8MMA_AtomIJNS4_4SM904GMMA25MMA_64x32x16_F32F16F16_SSILNSP_5MajorE0ELSR_0ELNSP_7ScaleInE1ELSS_1EEEEEENS4_6LayoutINS5_IJSC_SC_SC_EEENS5_IJNSA_ILi0EEESX_SX_EEEEENS5_IJNS4_10UnderscoreES10_S10_EEEEENS4_13SM90_TMA_LOADENS4_14ComposedLayoutINS4_7SwizzleILi1ELi4ELi3EEENS4_18smem_ptr_flag_bitsILi16EEENSV_INS5_IJNSA_ILi8EEESI_EEENS5_IJSI_SC_EEEEEEEvNS4_8identityENS4_23SM90_TMA_LOAD_MULTICASTES1D_vS1E_EENS_8epilogue10collective6detail29Sm90TmaWarpSpecializedAdapterINS1I_15DefaultEpilogueISK_SL_SL_NS1H_6thread17LinearCombinationISK_Li1EffLNS1M_9ScaleType4KindE0ELNS_15FloatRoundStyleE2ESK_EENS1_15EpilogueDefaultEEEEEvvEEEEvNT_6ParamsE)
        /*0a48*/ 	.short	0x0210
        /*0a4a*/ 	.short	0x0470


	//----- nvinfo : EIATTR_SW_WAR
	.align		4
.L_43:
        /*0a4c*/ 	.byte	0x04, 0x36
        /*0a4e*/ 	.short	(.L_45 - .L_44)
.L_44:
        /*0a50*/ 	.word	0x00000008
.L_45:


//--------------------- .nv.callgraph             --------------------------
	.section	.nv.callgraph,"",@"SHT_CUDA_CALLGRAPH"
	.align	4
	.sectionentsize	8
	.align		4
        /*0000*/ 	.word	0x00000000
	.align		4
        /*0004*/ 	.word	0xffffffff
	.align		4
        /*0008*/ 	.word	index@(_ZN7cutlass13device_kernelINS_4gemm6kernel13GemmUniversalIN4cute5tupleIJiiiiEEENS1_10collective13CollectiveMmaINS1_34MainloopSm90TmaGmmaWarpSpecializedILi32ENS5_IJNS4_1CILi2EEENSA_ILi1EEESC_EEENS1_32KernelTmaWarpSpecializedPingpongEEENS5_IJNSA_ILi64EEENSA_ILi160EEENSA_ILi16EEEEEENS_6half_tENS5_IJlSC_lEEESK_SL_NS4_8TiledMMAINS4_8MMA_AtomIJNS4_4SM904GMMA25MMA_64x32x16_F32F16F16_SSILNSP_5MajorE0ELSR_0ELNSP_7ScaleInE1ELSS_1EEEEEENS4_6LayoutINS5_IJSC_SC_SC_EEENS5_IJNSA_ILi0EEESX_SX_EEEEENS5_IJNS4_10UnderscoreES10_S10_EEEEENS4_13SM90_TMA_LOADENS4_14ComposedLayoutINS4_7SwizzleILi1ELi4ELi3EEENS4_18smem_ptr_flag_bitsILi16EEENSV_INS5_IJNSA_ILi8EEESI_EEENS5_IJSI_SC_EEEEEEEvNS4_8identityENS4_23SM90_TMA_LOAD_MULTICASTES1D_vS1E_EENS_8epilogue10collective6detail29Sm90TmaWarpSpecializedAdapterINS1I_15DefaultEpilogueISK_SL_SL_NS1H_6thread17LinearCombinationISK_Li1EffLNS1M_9ScaleType4KindE0ELNS_15FloatRoundStyleE2ESK_EENS1_15EpilogueDefaultEEEEEvvEEEEvNT_6ParamsE)
	.align		4
        /*000c*/ 	.word	index@(__assertfail)
	.align		4
        /*0010*/ 	.word	0x00000000
	.align		4
        /*0014*/ 	.word	0xfffffffe
	.align		4
        /*0018*/ 	.word	0x00000000
	.align		4
        /*001c*/ 	.word	0xfffffffd
	.align		4
        /*0020*/ 	.word	0x00000000
	.align		4
        /*0024*/ 	.word	0xfffffffc


//--------------------- .nv.constant4             --------------------------
	.section	.nv.constant4,"a",@progbits
	.align	8
	.align		8
.nv.constant4:
        /*0000*/ 	.dword	__assertfail
	.align		8
        /*0008*/ 	.dword	__unnamed_1
	.align		8
        /*0010*/ 	.dword	_ZN39_INTERNAL_6a27c2f3_4_k_cu_9ade03dd_44174cuda3std3__45__cpo5beginE
	.align		8
        /*0018*/ 	.dword	_ZN39_INTERNAL_6a27c2f3_4_k_cu_9ade03dd_44174cuda3std3__45__cpo3endE
	.align		8
        /*0020*/ 	.dword	_ZN39_INTERNAL_6a27c2f3_4_k_cu_9ade03dd_44174cuda3std3__45__cpo6cbeginE
	.align		8
        /*0028*/ 	.dword	_ZN39_INTERNAL_6a27c2f3_4_k_cu_9ade03dd_44174cuda3std3__45__cpo4cendE
	.align		8
        /*0030*/ 	.dword	_ZN39_INTERNAL_6a27c2f3_4_k_cu_9ade03dd_44174cuda3std3__441_GLOBAL__N__6a27c2f3_4_k_cu_9ade03dd_44176ignoreE
	.align		8
        /*0038*/ 	.dword	_ZN39_INTERNAL_6a27c2f3_4_k_cu_9ade03dd_44174cuda3std3__419piecewise_constructE
	.align		8
        /*0040*/ 	.dword	_ZN39_INTERNAL_6a27c2f3_4_k_cu_9ade03dd_44174cuda3std3__48in_placeE
	.align		8
        /*0048*/ 	.dword	_ZN39_INTERNAL_6a27c2f3_4_k_cu_9ade03dd_44174cuda3std6ranges3__45__cpo4swapE
	.align		8
        /*0050*/ 	.dword	_ZN39_INTERNAL_6a27c2f3_4_k_cu_9ade03dd_44174cuda3std6ranges3__45__cpo9iter_moveE
	.align		8
        /*0058*/ 	.dword	_ZN39_INTERNAL_6a27c2f3_4_k_cu_9ade03dd_44174cute7productE
	.align		8
        /*0060*/ 	.dword	_ZN39_INTERNAL_6a27c2f3_4_k_cu_9ade03dd_44174cute1_E
	.align		8
        /*0068*/ 	.dword	$str$22
	.align		8
        /*0070*/ 	.dword	$str$23


//--------------------- .text._ZN7cutlass13device_kernelINS_4gemm6kernel13GemmUniversalIN4cute5tupleIJiiiiEEENS1_10collective13CollectiveMmaINS1_34MainloopSm90TmaGmmaWarpSpecializedILi32ENS5_IJNS4_1CILi2EEENSA_ILi1EEESC_EEENS1_32KernelTmaWarpSpecializedPingpongEEENS5_IJNSA_ILi64EEENSA_ILi160EEENSA_ILi16EEEEEENS_6half_tENS5_IJlSC_lEEESK_SL_NS4_8TiledMMAINS4_8MMA_AtomIJNS4_4SM904GMMA25MMA_64x32x16_F32F16F16_SSILNSP_5MajorE0ELSR_0ELNSP_7ScaleInE1ELSS_1EEEEEENS4_6LayoutINS5_IJSC_SC_SC_EEENS5_IJNSA_ILi0EEESX_SX_EEEEENS5_IJNS4_10UnderscoreES10_S10_EEEEENS4_13SM90_TMA_LOADENS4_14ComposedLayoutINS4_7SwizzleILi1ELi4ELi3EEENS4_18smem_ptr_flag_bitsILi16EEENSV_INS5_IJNSA_ILi8EEESI_EEENS5_IJSI_SC_EEEEEEEvNS4_8identityENS4_23SM90_TMA_LOAD_MULTICASTES1D_vS1E_EENS_8epilogue10collective6detail29Sm90TmaWarpSpecializedAdapterINS1I_15DefaultEpilogueISK_SL_SL_NS1H_6thread17LinearCombinationISK_Li1EffLNS1M_9ScaleType4KindE0ELNS_15FloatRoundStyleE2ESK_EENS1_15EpilogueDefaultEEEEEvvEEEEvNT_6ParamsE --------------------------
	.section	.text._ZN7cutlass13device_kernelINS_4gemm6kernel13GemmUniversalIN4cute5tupleIJiiiiEEENS1_10collective13CollectiveMmaINS1_34MainloopSm90TmaGmmaWarpSpecializedILi32ENS5_IJNS4_1CILi2EEENSA_ILi1EEESC_EEENS1_32KernelTmaWarpSpecializedPingpongEEENS5_IJNSA_ILi64EEENSA_ILi160EEENSA_ILi16EEEEEENS_6half_tENS5_IJlSC_lEEESK_SL_NS4_8TiledMMAINS4_8MMA_AtomIJNS4_4SM904GMMA25MMA_64x32x16_F32F16F16_SSILNSP_5MajorE0ELSR_0ELNSP_7ScaleInE1ELSS_1EEEEEENS4_6LayoutINS5_IJSC_SC_SC_EEENS5_IJNSA_ILi0EEESX_SX_EEEEENS5_IJNS4_10UnderscoreES10_S10_EEEEENS4_13SM90_TMA_LOADENS4_14ComposedLayoutINS4_7SwizzleILi1ELi4ELi3EEENS4_18smem_ptr_flag_bitsILi16EEENSV_INS5_IJNSA_ILi8EEESI_EEENS5_IJSI_SC_EEEEEEEvNS4_8identityENS4_23SM90_TMA_LOAD_MULTICASTES1D_vS1E_EENS_8epilogue10collective6detail29Sm90TmaWarpSpecializedAdapterINS1I_15DefaultEpilogueISK_SL_SL_NS1H_6thread17LinearCombinationISK_Li1EffLNS1M_9ScaleType4KindE0ELNS_15FloatRoundStyleE2ESK_EENS1_15EpilogueDefaultEEEEEvvEEEEvNT_6ParamsE,"ax",@progbits
	.align	128
.text._ZN7cutlass13device_kernelINS_4gemm6kernel13GemmUniversalIN4cute5tupleIJiiiiEEENS1_10collective13CollectiveMmaINS1_34MainloopSm90TmaGmmaWarpSpecializedILi32ENS5_IJNS4_1CILi2EEENSA_ILi1EEESC_EEENS1_32KernelTmaWarpSpecializedPingpongEEENS5_IJNSA_ILi64EEENSA_ILi160EEENSA_ILi16EEEEEENS_6half_tENS5_IJlSC_lEEESK_SL_NS4_8TiledMMAINS4_8MMA_AtomIJNS4_4SM904GMMA25MMA_64x32x16_F32F16F16_SSILNSP_5MajorE0ELSR_0ELNSP_7ScaleInE1ELSS_1EEEEEENS4_6LayoutINS5_IJSC_SC_SC_EEENS5_IJNSA_ILi0EEESX_SX_EEEEENS5_IJNS4_10UnderscoreES10_S10_EEEEENS4_13SM90_TMA_LOADENS4_14ComposedLayoutINS4_7SwizzleILi1ELi4ELi3EEENS4_18smem_ptr_flag_bitsILi16EEENSV_INS5_IJNSA_ILi8EEESI_EEENS5_IJSI_SC_EEEEEEEvNS4_8identityENS4_23SM90_TMA_LOAD_MULTICASTES1D_vS1E_EENS_8epilogue10collective6detail29Sm90TmaWarpSpecializedAdapterINS1I_15DefaultEpilogueISK_SL_SL_NS1H_6thread17LinearCombinationISK_Li1EffLNS1M_9ScaleType4KindE0ELNS_15FloatRoundStyleE2ESK_EENS1_15EpilogueDefaultEEEEEvvEEEEvNT_6ParamsE:
        .type           _ZN7cutlass13device_kernelINS_4gemm6kernel13GemmUniversalIN4cute5tupleIJiiiiEEENS1_10collective13CollectiveMmaINS1_34MainloopSm90TmaGmmaWarpSpecializedILi32ENS5_IJNS4_1CILi2EEENSA_ILi1EEESC_EEENS1_32KernelTmaWarpSpecializedPingpongEEENS5_IJNSA_ILi64EEENSA_ILi160EEENSA_ILi16EEEEEENS_6half_tENS5_IJlSC_lEEESK_SL_NS4_8TiledMMAINS4_8MMA_AtomIJNS4_4SM904GMMA25MMA_64x32x16_F32F16F16_SSILNSP_5MajorE0ELSR_0ELNSP_7ScaleInE1ELSS_1EEEEEENS4_6LayoutINS5_IJSC_SC_SC_EEENS5_IJNSA_ILi0EEESX_SX_EEEEENS5_IJNS4_10UnderscoreES10_S10_EEEEENS4_13SM90_TMA_LOADENS4_14ComposedLayoutINS4_7SwizzleILi1ELi4ELi3EEENS4_18smem_ptr_flag_bitsILi16EEENSV_INS5_IJNSA_ILi8EEESI_EEENS5_IJSI_SC_EEEEEEEvNS4_8identityENS4_23SM90_TMA_LOAD_MULTICASTES1D_vS1E_EENS_8epilogue10collective6detail29Sm90TmaWarpSpecializedAdapterINS1I_15DefaultEpilogueISK_SL_SL_NS1H_6thread17LinearCombinationISK_Li1EffLNS1M_9ScaleType4KindE0ELNS_15FloatRoundStyleE2ESK_EENS1_15EpilogueDefaultEEEEEvvEEEEvNT_6ParamsE,@function
        .size           _ZN7cutlass13device_kernelINS_4gemm6kernel13GemmUniversalIN4cute5tupleIJiiiiEEENS1_10collective13CollectiveMmaINS1_34MainloopSm90TmaGmmaWarpSpecializedILi32ENS5_IJNS4_1CILi2EEENSA_ILi1EEESC_EEENS1_32KernelTmaWarpSpecializedPingpongEEENS5_IJNSA_ILi64EEENSA_ILi160EEENSA_ILi16EEEEEENS_6half_tENS5_IJlSC_lEEESK_SL_NS4_8TiledMMAINS4_8MMA_AtomIJNS4_4SM904GMMA25MMA_64x32x16_F32F16F16_SSILNSP_5MajorE0ELSR_0ELNSP_7ScaleInE1ELSS_1EEEEEENS4_6LayoutINS5_IJSC_SC_SC_EEENS5_IJNSA_ILi0EEESX_SX_EEEEENS5_IJNS4_10UnderscoreES10_S10_EEEEENS4_13SM90_TMA_LOADENS4_14ComposedLayoutINS4_7SwizzleILi1ELi4ELi3EEENS4_18smem_ptr_flag_bitsILi16EEENSV_INS5_IJNSA_ILi8EEESI_EEENS5_IJSI_SC_EEEEEEEvNS4_8identityENS4_23SM90_TMA_LOAD_MULTICASTES1D_vS1E_EENS_8epilogue10collective6detail29Sm90TmaWarpSpecializedAdapterINS1I_15DefaultEpilogueISK_SL_SL_NS1H_6thread17LinearCombinationISK_Li1EffLNS1M_9ScaleType4KindE0ELNS_15FloatRoundStyleE2ESK_EENS1_15EpilogueDefaultEEEEEvvEEEEvNT_6ParamsE,(.L_x_289 - _ZN7cutlass13device_kernelINS_4gemm6kernel13GemmUniversalIN4cute5tupleIJiiiiEEENS1_10collective13CollectiveMmaINS1_34MainloopSm90TmaGmmaWarpSpecializedILi32ENS5_IJNS4_1CILi2EEENSA_ILi1EEESC_EEENS1_32KernelTmaWarpSpecializedPingpongEEENS5_IJNSA_ILi64EEENSA_ILi160EEENSA_ILi16EEEEEENS_6half_tENS5_IJlSC_lEEESK_SL_NS4_8TiledMMAINS4_8MMA_AtomIJNS4_4SM904GMMA25MMA_64x32x16_F32F16F16_SSILNSP_5MajorE0ELSR_0ELNSP_7ScaleInE1ELSS_1EEEEEENS4_6LayoutINS5_IJSC_SC_SC_EEENS5_IJNSA_ILi0EEESX_SX_EEEEENS5_IJNS4_10UnderscoreES10_S10_EEEEENS4_13SM90_TMA_LOADENS4_14ComposedLayoutINS4_7SwizzleILi1ELi4ELi3EEENS4_18smem_ptr_flag_bitsILi16EEENSV_INS5_IJNSA_ILi8EEESI_EEENS5_IJSI_SC_EEEEEEEvNS4_8identityENS4_23SM90_TMA_LOAD_MULTICASTES1D_vS1E_EENS_8epilogue10collective6detail29Sm90TmaWarpSpecializedAdapterINS1I_15DefaultEpilogueISK_SL_SL_NS1H_6thread17LinearCombinationISK_Li1EffLNS1M_9ScaleType4KindE0ELNS_15FloatRoundStyleE2ESK_EENS1_15EpilogueDefaultEEEEEvvEEEEvNT_6ParamsE)
        .other          _ZN7cutlass13device_kernelINS_4gemm6kernel13GemmUniversalIN4cute5tupleIJiiiiEEENS1_10collective13CollectiveMmaINS1_34MainloopSm90TmaGmmaWarpSpecializedILi32ENS5_IJNS4_1CILi2EEENSA_ILi1EEESC_EEENS1_32KernelTmaWarpSpecializedPingpongEEENS5_IJNSA_ILi64EEENSA_ILi160EEENSA_ILi16EEEEEENS_6half_tENS5_IJlSC_lEEESK_SL_NS4_8TiledMMAINS4_8MMA_AtomIJNS4_4SM904GMMA25MMA_64x32x16_F32F16F16_SSILNSP_5MajorE0ELSR_0ELNSP_7ScaleInE1ELSS_1EEEEEENS4_6LayoutINS5_IJSC_SC_SC_EEENS5_IJNSA_ILi0EEESX_SX_EEEEENS5_IJNS4_10UnderscoreES10_S10_EEEEENS4_13SM90_TMA_LOADENS4_14ComposedLayoutINS4_7SwizzleILi1ELi4ELi3EEENS4_18smem_ptr_flag_bitsILi16EEENSV_INS5_IJNSA_ILi8EEESI_EEENS5_IJSI_SC_EEEEEEEvNS4_8identityENS4_23SM90_TMA_LOAD_MULTICASTES1D_vS1E_EENS_8epilogue10collective6detail29Sm90TmaWarpSpecializedAdapterINS1I_15DefaultEpilogueISK_SL_SL_NS1H_6thread17LinearCombinationISK_Li1EffLNS1M_9ScaleType4KindE0ELNS_15FloatRoundStyleE2ESK_EENS1_15EpilogueDefaultEEEEEvvEEEEvNT_6ParamsE,@"STO_CUDA_ENTRY STV_DEFAULT"
_ZN7cutlass13device_kernelINS_4gemm6kernel13GemmUniversalIN4cute5tupleIJiiiiEEENS1_10collective13CollectiveMmaINS1_34MainloopSm90TmaGmmaWarpSpecializedILi32ENS5_IJNS4_1CILi2EEENSA_ILi1EEESC_EEENS1_32KernelTmaWarpSpecializedPingpongEEENS5_IJNSA_ILi64EEENSA_ILi160EEENSA_ILi16EEEEEENS_6half_tENS5_IJlSC_lEEESK_SL_NS4_8TiledMMAINS4_8MMA_AtomIJNS4_4SM904GMMA25MMA_64x32x16_F32F16F16_SSILNSP_5MajorE0ELSR_0ELNSP_7ScaleInE1ELSS_1EEEEEENS4_6LayoutINS5_IJSC_SC_SC_EEENS5_IJNSA_ILi0EEESX_SX_EEEEENS5_IJNS4_10UnderscoreES10_S10_EEEEENS4_13SM90_TMA_LOADENS4_14ComposedLayoutINS4_7SwizzleILi1ELi4ELi3EEENS4_18smem_ptr_flag_bitsILi16EEENSV_INS5_IJNSA_ILi8EEESI_EEENS5_IJSI_SC_EEEEEEEvNS4_8identityENS4_23SM90_TMA_LOAD_MULTICASTES1D_vS1E_EENS_8epilogue10collective6detail29Sm90TmaWarpSpecializedAdapterINS1I_15DefaultEpilogueISK_SL_SL_NS1H_6thread17LinearCombinationISK_Li1EffLNS1M_9ScaleType4KindE0ELNS_15FloatRoundStyleE2ESK_EENS1_15EpilogueDefaultEEEEEvvEEEEvNT_6ParamsE:
[----:B------:R-:W0:Y:S01]  /*0000*/  LDC R1, c[0x0][0x28] ;  /* 0x00000a00ff017b82 */ /* 0x000e220000000800 */
[----:B------:R-:W1:Y:S01]  /*0010*/  S2R R3, SR_TID.X ;  /* 0x0000000000037919 */ /* 0x000e620000002100 */
[----:B------:R-:W-:Y:S01]  /*0020*/  ELECT P0, URZ, PT ;  /* 0x00000000003f782f */ /* 0x000fe20003800000 */
[----:B------:R-:W-:Y:S01]  /*0030*/  BSSY B0, `(.L_x_0) ;  /* 0x0000014000007945 */ /* 0x000fe20003800000 */
[--C-:B-1----:R-:W-:Y:S02]  /*0040*/  SHF.R.U32.HI R0, RZ, 0x5, R3.reuse ;  /* 0x00000005ff007819 */ /* 0x102fe40000011603 */
[----:B------:R-:W-:-:S03]  /*0050*/  SHF.R.U32.HI R5, RZ, 0x7, R3 ;  /* 0x00000007ff057819 */ /* 0x000fc60000011603 */
[----:B------:R-:W1:Y:S02]  /*0060*/  SHFL.IDX PT, R2, R0, RZ, 0x1f ;  /* 0x00001fff00027589 */ /* 0x000e6400000e0000 */
[----:B-1----:R-:W-:Y:S02]  /*0070*/  R2UR UR6, R2 ;  /* 0x00000000020672ca */ /* 0x002fe400000e0000 */
[----:B------:R1:W2:Y:S11]  /*0080*/  SHFL.IDX PT, R2, R5, RZ, 0x1f ;  /* 0x00001fff05027589 */ /* 0x0002b600000e0000 */
[----:B------:R-:W-:-:S02]  /*0090*/  USHF.R.S32.HI UR4, URZ, 0x1f, UR6 ;  /* 0x0000001f3f047899 */ /* 0x000fc40008011406 */
[----:B------:R-:W-:Y:S02]  /*00a0*/  ISETP.NE.OR P0, PT, RZ, UR6, !P0 ;  /* 0x00000006ff007c0c */ /* 0x000fe4000c705670 */
[----:B------:R-:W-:-:S04]  /*00b0*/  ULEA.HI UR4, UR4, UR6, URZ, 0x2 ;  /* 0x0000000604047291 */ /* 0x000fc8000f8f103f */
[----:B------:R-:W-:-:S04]  /*00c0*/  ULOP3.LUT UR4, UR4, 0xfffffffc, URZ, 0xc0, !UPT ;  /* 0xfffffffc04047892 */ /* 0x000fc8000f8ec03f */
[----:B------:R-:W-:-:S03]  /*00d0*/  UIADD3 UR6, UR6, -UR4, URZ ;  /* 0x8000000406067290 */ /* 0x000fc6000fffe03f */
[----:B012---:R-:W-:Y:S09]  /*00e0*/  @P0 BRA `(.L_x_1) ;  /* 0x0000000000200947 */ /* 0x007ff20003800000 */
[----:B------:R-:W-:Y:S02]  /*00f0*/  ULDC.64 UR4, c[0x0][0x198] ;  /* 0x0000660000047ab9 */ /* 0x000fe40000000a00 */
[----:B------:R-:W-:Y:S02]  /*0100*/  UIADD3 UR8, UP0, UR4, 0xf0, URZ ;  /* 0x000000f004087890 */ /* 0x000fe4000ff1e03f */
[----:B------:R-:W-:Y:S02]  /*0110*/  UIADD3 UR4, UP1, UR4, 0x1f0, URZ ;  /* 0x000001f004047890 */ /* 0x000fe4000ff3e03f */
[----:B------:R-:W-:Y:S02]  /*0120*/  UIADD3.X UR9, URZ, UR5, URZ, UP0, !UPT ;  /* 0x000000053f097290 */ /* 0x000fe400087fe43f */
[----:B------:R-:W-:-:S07]  /*0130*/  UIADD3.X UR5, URZ, UR5, URZ, UP1, !UPT ;  /* 0x000000053f057290 */ /* 0x000fce0008ffe43f */
[----:B------:R0:W-:Y:S02]  /*0140*/  UTMACCTL.PF [UR8] ;  /* 0x00000000080079b9 */ /* 0x0001e40008040000 */
[----:B------:R0:W-:Y:S02]  /*0150*/  UTMACCTL.PF [UR4] ;  /* 0x00000000040079b9 */ /* 0x0001e40008040000 */
[----:B0-----:R-:W-:Y:S01]  /*0160*/  NOP ;  /* 0x0000000000007918 */ /* 0x001fe20000000000 */
.L_x_1:
[----:B------:R-:W-:Y:S05]  /*0170*/  BSYNC B0 ;  /* 0x0000000000007941 */ /* 0x000fea0003800000 */
.L_x_0:
[----:B------:R-:W0:Y:S01]  /*0180*/  SHFL.IDX PT, R6, R0, RZ, 0x1f ;  /* 0x00001fff00067589 */ /* 0x000e2200000e0000 */
[----:B------:R-:W-:Y:S01]  /*0190*/  R2UR UR19, R2 ;  /* 0x00000000021372ca */ /* 0x000fe200000e0000 */
[----:B------:R-:W-:-:S04]  /*01a0*/  UISETP.NE.AND UP0, UPT, UR6, 0x3, UPT ;  /* 0x000000030600788c */ /* 0x000fc8000bf05270 */
[----:B------:R-:W-:-:S08]  /*01b0*/  UISETP.EQ.OR UP0, UPT, UR6, URZ, !UP0 ;  /* 0x0000003f0600728c */ /* 0x000fd0000c702670 */
[----:B------:R-:W-:Y:S02]  /*01c0*/  UIADD3 UR14, UR19, -0x1, URZ ;  /* 0xffffffff130e7890 */ /* 0x000fe4000fffe03f */
[----:B------:R-:W-:Y:S02]  /*01d0*/  UISETP.EQ.AND UP0, UPT, UR19, URZ, UP0 ;  /* 0x0000003f1300728c */ /* 0x000fe40008702270 */
[----:B------:R-:W-:Y:S02]  /*01e0*/  UISETP.GE.U32.AND UP1, UPT, UR14, 0x2, UPT ;  /* 0x000000020e00788c */ /* 0x000fe4000bf26070 */
[----:B------:R-:W-:Y:S01]  /*01f0*/  USEL UR41, URZ, 0x1, !UP0 ;  /* 0x000000013f297887 */ /* 0x000fe2000c000000 */
[----:B0-----:R-:W-:-:S03]  /*0200*/  ISETP.NE.AND P0, PT, R6, RZ, PT ;  /* 0x000000ff0600720c */ /* 0x001fc60003f05270 */
[----:B------:R-:W-:-:S10]  /*0210*/  USEL UR41, UR41, 0x2, UP1 ;  /* 0x0000000229297887 */ /* 0x000fd40008800000 */
[----:B------:R-:W-:Y:S05]  /*0220*/  @P0 BRA `(.L_x_2) ;  /* 0x0000000400440947 */ /* 0x000fea0003800000 */
[----:B------:R-:W-:Y:S01]  /*0230*/  ELECT P0, URZ, PT ;  /* 0x00000000003f782f */ /* 0x000fe20003800000 */
[----:B------:R-:W-:-:S12]  /*0240*/  BSSY B0, `(.L_x_2) ;  /* 0x000004f000007945 */ /* 0x000fd80003800000 */
[----:B------:R-:W-:Y:S05]  /*0250*/  @!P0 BRA `(.L_x_3) ;  /* 0x0000000400348947 */ /* 0x000fea0003800000 */
[----:B------:R-:W0:Y:S01]  /*0260*/  S2UR UR7, SR_CgaCtaId ;  /* 0x00000000000779c3 */ /* 0x000e220000008800 */
[----:B------:R-:W-:Y:S01]  /*0270*/  UMOV UR4, 0x400 ;  /* 0x0000040000047882 */ /* 0x000fe20000000000 */
[----:B------:R-:W-:Y:S01]  /*0280*/  UMOV UR5, 0x1 ;  /* 0x0000000100057882 */ /* 0x000fe20000000000 */
[----:B------:R-:W-:Y:S02]  /*0290*/  UMOV UR8, 0x2 ;  /* 0x0000000200087882 */ /* 0x000fe40000000000 */
[----:B------:R-:W-:-:S04]  /*02a0*/  UIADD3 UR8, -UR8, 0x100000, URZ ;  /* 0x0010000008087890 */ /* 0x000fc8000fffe13f */
[----:B------:R-:W-:Y:S02]  /*02b0*/  USHF.L.U32 UR9, UR8, 0xb, URZ ;  /* 0x0000000b08097899 */ /* 0x000fe4000800063f */
[----:B------:R-:W-:Y:S02]  /*02c0*/  USHF.L.U32 UR8, UR8, 0x1, URZ ;  /* 0x0000000108087899 */ /* 0x000fe4000800063f */
[----:B0-----:R-:W-:Y:S02]  /*02d0*/  ULEA UR7, UR7, UR4, 0x18 ;  /* 0x0000000407077291 */ /* 0x001fe4000f8ec03f */
[----:B------:R-:W-:-:S04]  /*02e0*/  UIADD3 UR4, -UR5, 0x100000, URZ ;  /* 0x0010000005047890 */ /* 0x000fc8000fffe13f */
[----:B------:R-:W-:Y:S02]  /*02f0*/  USHF.L.U32 UR5, UR4, 0xb, URZ ;  /* 0x0000000b04057899 */ /* 0x000fe4000800063f */
[----:B------:R-:W-:Y:S01]  /*0300*/  USHF.L.U32 UR4, UR4, 0x1, URZ ;  /* 0x0000000104047899 */ /* 0x000fe2000800063f */
[----:B------:R-:W0:Y:S11]  /*0310*/  FENCE.VIEW.ASYNC.S ;  /* 0x00000000000073c6 */ /* 0x000e360000000000 */
[----:B0-----:R0:W1:Y:S01]  /*0320*/  SYNCS.EXCH.64 URZ, [UR7], UR4 ;  /* 0x00000004073f75b2 */ /* 0x0010620008000100 */
[----:B------:R0:W2:Y:S01]  /*0330*/  SYNCS.EXCH.64 URZ, [UR7+0x100], UR8 ;  /* 0x00010008073f75b2 */ /* 0x0000a20008000100 */
[----:B------:R0:W3:Y:S01]  /*0340*/  SYNCS.EXCH.64 URZ, [UR7+0x8], UR4 ;  /* 0x00000804073f75b2 */ /* 0x0000e20008000100 */
[----:B------:R0:W4:Y:S01]  /*0350*/  SYNCS.EXCH.64 URZ, [UR7+0x108], UR8 ;  /* 0x00010808073f75b2 */ /* 0x0001220008000100 */
[----:B------:R0:W0:Y:S01]  /*0360*/  SYNCS.EXCH.64 URZ, [UR7+0x10], UR4 ;  /* 0x00001004073f75b2 */ /* 0x0000220008000100 */
        /* <DEDUP_REMOVED lines=59> */
[----:B-1234-:R-:W-:Y:S01]  /*0720*/  NOP ;  /* 0x0000000000007918 */ /* 0x01efe20000000000 */
.L_x_3:
[----:B0-----:R-:W-:Y:S05]  /*0730*/  BSYNC B0 ;  /* 0x0000000000007941 */ /* 0x001fea0003800000 */
.L_x_2:
[----:B------:R-:W0:Y:S01]  /*0740*/  S2UR UR15, SR_CTAID.X ;  /* 0x00000000000f79c3 */ /* 0x000e220000002500 */
[----:B------:R-:W-:Y:S01]  /*0750*/  SHF.R.S32.HI R2, RZ, 0x1f, R3 ;  /* 0x0000001fff027819 */ /* 0x000fe20000011403 */
[----:B------:R-:W1:Y:S01]  /*0760*/  SHFL.IDX PT, R7, R0, RZ, 0x1f ;  /* 0x00001fff00077589 */ /* 0x000e6200000e0000 */
[----:B------:R-:W-:Y:S02]  /*0770*/  ELECT P0, URZ, PT ;  /* 0x00000000003f782f */ /* 0x000fe40003800000 */
[----:B------:R-:W-:Y:S01]  /*0780*/  SHF.R.S32.HI R11, RZ, 0x1f, R6 ;  /* 0x0000001fff0b7819 */ /* 0x000fe20000011406 */
[----:B------:R-:W-:Y:S01]  /*0790*/  ULDC UR4, c[0x0][0x150] ;  /* 0x0000540000047ab9 */ /* 0x000fe20000000800 */
[----:B------:R-:W-:Y:S01]  /*07a0*/  LEA.HI R2, R2, R3, RZ, 0x7 ;  /* 0x0000000302027211 */ /* 0x000fe200078f38ff */
[----:B------:R-:W2:Y:S01]  /*07b0*/  SHFL.IDX PT, R8, R0, RZ, 0x1f ;  /* 0x00001fff00087589 */ /* 0x000ea200000e0000 */
[----:B------:R-:W3:Y:S01]  /*07c0*/  S2UR UR8, SR_CTAID.Y ;  /* 0x00000000000879c3 */ /* 0x000ee20000002600 */
[----:B------:R-:W-:-:S02]  /*07d0*/  ELECT P1, URZ, PT ;  /* 0x00000000003f782f */ /* 0x000fc40003820000 */
[----:B------:R-:W-:Y:S01]  /*07e0*/  LOP3.LUT R2, R2, 0xffffff80, RZ, 0xc0, !PT ;  /* 0xffffff8002027812 */ /* 0x000fe200078ec0ff */
[----:B------:R-:W-:Y:S01]  /*07f0*/  ULDC UR7, c[0x0][0x144] ;  /* 0x0000510000077ab9 */ /* 0x000fe20000000800 */
[----:B------:R-:W-:Y:S01]  /*0800*/  LEA.HI R11, R11, R6, RZ, 0x2 ;  /* 0x000000060b0b7211 */ /* 0x000fe200078f10ff */
[----:B------:R-:W-:Y:S01]  /*0810*/  UMOV UR18, 0x80 ;  /* 0x0000008000127882 */ /* 0x000fe20000000000 */
[----:B------:R-:W-:Y:S01]  /*0820*/  NOP ;  /* 0x0000000000007918 */ /* 0x000fe20000000000 */
[----:B------:R-:W-:Y:S01]  /*0830*/  IMAD.IADD R4, R3, 0x1, -R2 ;  /* 0x0000000103047824 */ /* 0x000fe200078e0a02 */
[----:B------:R-:W-:Y:S01]  /*0840*/  LOP3.LUT R11, R11, 0x3ffffffc, RZ, 0xc0, !PT ;  /* 0x3ffffffc0b0b7812 */ /* 0x000fe200078ec0ff */
[----:B------:R-:W-:Y:S01]  /*0850*/  NOP ;  /* 0x0000000000007918 */ /* 0x000fe20000000000 */
[----:B------:R-:W-:Y:S01]  /*0860*/  ULDC UR17, c[0x0][0x148] ;  /* 0x0000520000117ab9 */ /* 0x000fe20000000800 */
[----:B------:R-:W-:Y:S01]  /*0870*/  IMAD.MOV.U32 R23, RZ, RZ, 0x1 ;  /* 0x00000001ff177424 */ /* 0x000fe200078e00ff */
[----:B------:R-:W-:Y:S01]  /*0880*/  SHF.R.S32.HI R9, RZ, 0x1f, R4 ;  /* 0x0000001fff097819 */ /* 0x000fe20000011404 */
[----:B------:R-:W-:Y:S01]  /*0890*/  IMAD.IADD R11, R6, 0x1, -R11 ;  /* 0x00000001060b7824 */ /* 0x000fe200078e0a0b */
[----:B------:R-:W4:Y:S01]  /*08a0*/  SHFL.IDX PT, R5, R5, RZ, 0x1f ;  /* 0x00001fff05057589 */ /* 0x000f2200000e0000 */
[----:B------:R-:W-:-:S02]  /*08b0*/  ISETP.NE.AND P2, PT, RZ, UR19, PT ;  /* 0x00000013ff007c0c */ /* 0x000fc4000bf45270 */
[----:B0-----:R-:W-:Y:S02]  /*08c0*/  I2FP.F32.U32 R10, UR15 ;  /* 0x0000000f000a7c45 */ /* 0x001fe40008201000 */
[----:B------:R-:W-:Y:S02]  /*08d0*/  LEA.HI R2, R9, R4, RZ, 0x3 ;  /* 0x0000000409027211 */ /* 0x000fe400078f18ff */
[----:B-1----:R-:W-:Y:S01]  /*08e0*/  ISETP.NE.OR P0, PT, R7, RZ, !P0 ;  /* 0x000000ff0700720c */ /* 0x002fe20004705670 */
[----:B------:R-:W-:Y:S01]  /*08f0*/  FMUL R10, R10, UR4 ;  /* 0x000000040a0a7c20 */ /* 0x000fe20008400000 */
[--C-:B------:R-:W-:Y:S01]  /*0900*/  SHF.R.S32.HI R7, RZ, 0x3, R2.reuse ;  /* 0x00000003ff077819 */ /* 0x100fe20000011402 */
[----:B------:R-:W-:Y:S01]  /*0910*/  ULDC UR4, c[0x0][0x154] ;  /* 0x0000550000047ab9 */ /* 0x000fe20000000800 */
[----:B------:R-:W-:Y:S02]  /*0920*/  SHF.R.S32.HI R2, RZ, 0x1f, R2 ;  /* 0x0000001fff027819 */ /* 0x000fe40000011402 */
[----:B--2---:R-:W-:Y:S01]  /*0930*/  ISETP.NE.OR P1, PT, R8, RZ, !P1 ;  /* 0x000000ff0800720c */ /* 0x004fe20004f25670 */
[----:B------:R-:W0:Y:S01]  /*0940*/  F2I.U32.TRUNC.NTZ R10, R10 ;  /* 0x0000000a000a7305 */ /* 0x000e22000020f000 */
[----:B------:R-:W-:-:S02]  /*0950*/  LEA.HI R2, R2, R7, RZ, 0x2 ;  /* 0x0000000702027211 */ /* 0x000fc400078f10ff */
[----:B---3--:R-:W-:Y:S02]  /*0960*/  I2FP.F32.U32 R0, UR8 ;  /* 0x0000000800007c45 */ /* 0x008fe40008201000 */
[----:B------:R-:W-:Y:S01]  /*0970*/  LOP3.LUT R2, R2, 0xfffffffc, RZ, 0xc0, !PT ;  /* 0xfffffffc02027812 */ /* 0x000fe200078ec0ff */
[----:B------:R-:W-:Y:S02]  /*0980*/  VOTEU.ALL UP0, P0 ;  /* 0x00000000003f7886 */ /* 0x000fe40000000000 */
[----:B------:R-:W-:Y:S02]  /*0990*/  FMUL R6, R0, UR4 ;  /* 0x0000000400067c20 */ /* 0x000fe40008400000 */
[----:B------:R-:W-:Y:S01]  /*09a0*/  IMAD.IADD R2, R7, 0x1, -R2 ;  /* 0x0000000107027824 */ /* 0x000fe200078e0a02 */
[----:B------:R-:W1:Y:S01]  /*09b0*/  @!UP0 S2UR UR11, SR_CgaCtaId ;  /* 0x00000000000b89c3 */ /* 0x000e620000008800 */
[----:B------:R-:W-:Y:S01]  /*09c0*/  VOTEU.ALL UP1, P1 ;  /* 0x00000000003f7886 */ /* 0x000fe20000820000 */
[----:B------:R-:W-:Y:S01]  /*09d0*/  @!UP0 UMOV UR10, 0x400 ;  /* 0x00000400000a8882 */ /* 0x000fe20000000000 */
[----:B------:R-:W-:Y:S01]  /*09e0*/  IMAD R2, R11, 0x4, R2 ;  /* 0x000000040b027824 */ /* 0x000fe200078e0202 */
[----:B0-----:R-:W-:Y:S01]  /*09f0*/  R2UR UR4, R10 ;  /* 0x000000000a0472ca */ /* 0x001fe200000e0000 */
[----:B------:R-:W0:Y:S01]  /*0a00*/  F2I.U32.TRUNC.NTZ R6, R6 ;  /* 0x0000000600067305 */ /* 0x000e22000020f000 */
[----:B------:R-:W-:Y:S01]  /*0a10*/  @!UP1 UMOV UR13, 0x400 ;  /* 0x00000400000d9882 */ /* 0x000fe20000000000 */
[C---:B------:R-:W-:Y:S01]  /*0a20*/  IMAD.SHL.U32 R7, R2.reuse, 0x4, RZ ;  /* 0x0000000402077824 */ /* 0x040fe200078e00ff */
[----:B------:R-:W-:Y:S01]  /*0a30*/  LEA.HI R0, R2, R2, RZ, 0x1 ;  /* 0x0000000202007211 */ /* 0x000fe200078f08ff */
[----:B------:R-:W2:Y:S01]  /*0a40*/  @!UP1 S2UR UR16, SR_CgaCtaId ;  /* 0x00000000001099c3 */ /* 0x000ea20000008800 */
[----:B------:R-:W-:Y:S01]  /*0a50*/  VOTEU.ALL UP2, P1 ;  /* 0x00000000003f7886 */ /* 0x000fe20000840000 */
[----:B------:R-:W-:Y:S01]  /*0a60*/  VOTEU.ALL UP3, P1 ;  /* 0x00000000003f7886 */ /* 0x000fe20000860000 */
[----:B------:R-:W-:Y:S01]  /*0a70*/  LOP3.LUT R11, R0, 0xfffffffe, RZ, 0xc0, !PT ;  /* 0xfffffffe000b7812 */ /* 0x000fe200078ec0ff */
[----:B------:R-:W-:Y:S01]  /*0a80*/  VOTEU.ALL UP4, P1 ;  /* 0x00000000003f7886 */ /* 0x000fe20000880000 */
[----:B------:R-:W-:Y:S01]  /*0a90*/  LOP3.LUT R22, R2, 0xc, R7, 0x78, !PT ;  /* 0x0000000c02167812 */ /* 0x000fe200078e7807 */
[----:B------:R-:W-:-:S02]  /*0aa0*/  VOTEU.ALL UP5, P1 ;  /* 0x00000000003f7886 */ /* 0x000fc400008a0000 */
[----:B------:R-:W-:Y:S01]  /*0ab0*/  IMAD.IADD R11, R2, 0x1, -R11 ;  /* 0x00000001020b7824 */ /* 0x000fe200078e0a0b */
[----:B------:R-:W-:Y:S01]  /*0ac0*/  UIADD3 UR4, -UR4, URZ, URZ ;  /* 0x0000003f04047290 */ /* 0x000fe2000fffe13f */
[----:B------:R-:W3:Y:S01]  /*0ad0*/  LDC R2, c[0x0][0x140] ;  /* 0x00005000ff027b82 */ /* 0x000ee20000000800 */
[----:B0-----:R-:W-:Y:S02]  /*0ae0*/  R2UR UR9, R6 ;  /* 0x00000000060972ca */ /* 0x001fe400000e0000 */
[----:B------:R-:W-:Y:S02]  /*0af0*/  UIMAD UR7, UR7, UR4, UR15 ;  /* 0x00000004070772a4 */ /* 0x000fe4000f8e020f */
[----:B-1----:R-:W-:Y:S01]  /*0b00*/  @!UP0 ULEA UR12, UR11, UR10, 0x18 ;  /* 0x0000000a0b0c8291 */ /* 0x002fe2000f8ec03f */
[----:B------:R-:W-:Y:S01]  /*0b10*/  UMOV UR4, 0x20 ;  /* 0x0000002000047882 */ /* 0x000fe20000000000 */
[----:B------:R-:W-:-:S04]  /*0b20*/  @!UP1 UIADD3 UR10, -UR18, 0x100000, URZ ;  /* 0x00100000120a9890 */ /* 0x000fc8000fffe13f */
[----:B------:R-:W-:Y:S02]  /*0b30*/  @!UP1 USHF.L.U32 UR11, UR10, 0xb, URZ ;  /* 0x0000000b0a0b9899 */ /* 0x000fe4000800063f */
[----:B------:R-:W-:Y:S01]  /*0b40*/  @!UP1 USHF.L.U32 UR10, UR10, 0x1, URZ ;  /* 0x000000010a0a9899 */ /* 0x000fe2000800063f */
[----:B------:R-:W-:Y:S01]  /*0b50*/  ISETP.NE.AND P3, PT, R11, UR7, PT ;  /* 0x000000070b007c0c */ /* 0x000fe2000bf65270 */
[----:B------:R-:W-:-:S04]  /*0b60*/  @!UP0 UIADD3 UR4, -UR4, 0x100000, URZ ;  /* 0x0010000004048890 */ /* 0x000fc8000fffe13f */
[----:B------:R-:W-:Y:S02]  /*0b70*/  @!UP0 USHF.L.U32 UR5, UR4, 0xb, URZ ;  /* 0x0000000b04058899 */ /* 0x000fe4000800063f */
[----:B------:R-:W-:Y:S01]  /*0b80*/  @!UP0 USHF.L.U32 UR4, UR4, 0x1, URZ ;  /* 0x0000000104048899 */ /* 0x000fe2000800063f */
[----:B------:R-:W-:Y:S01]  /*0b90*/  VOTEU.ALL UP0, P0 ;  /* 0x00000000003f7886 */ /* 0x000fe20000000000 */
[----:B--2---:R-:W-:Y:S01]  /*0ba0*/  @!UP1 ULEA UR13, UR16, UR13, 0x18 ;  /* 0x0000000d100d9291 */ /* 0x004fe2000f8ec03f */
[----:B------:R-:W-:Y:S01]  /*0bb0*/  VOTEU.ALL UP1, P0 ;  /* 0x00000000003f7886 */ /* 0x000fe20000020000 */
[----:B------:R-:W-:Y:S01]  /*0bc0*/  UIADD3 UR9, -UR9, URZ, URZ ;  /* 0x0000003f09097290 */ /* 0x000fe2000fffe13f */
[----:B------:R-:W-:Y:S01]  /*0bd0*/  LOP3.LUT P0, RZ, R4, 0x7, RZ, 0xc0, !PT ;  /* 0x0000000704ff7812 */ /* 0x000fe2000780c0ff */
[----:B------:R-:W0:Y:S06]  /*0be0*/  FENCE.VIEW.ASYNC.S ;  /* 0x00000000000073c6 */ /* 0x000e2c0000000000 */
[----:B0-----:R-:W0:Y:S01]  /*0bf0*/  @!UP0 SYNCS.EXCH.64 URZ, [UR12+0x230], UR4 ;  /* 0x000230040c3f85b2 */ /* 0x001e220008000100 */
[----:B------:R-:W-:-:S02]  /*0c00*/  @P3 LEA.HI R0, R22, R22, RZ, 0x1 ;  /* 0x0000001616003211 */ /* 0x000fc400078f08ff */
[----:B---3--:R-:W-:Y:S02]  /*0c10*/  ISETP.EQ.U32.AND P1, PT, R2, 0x1, PT ;  /* 0x000000010200780c */ /* 0x008fe40003f22070 */
[----:B------:R-:W-:Y:S02]  /*0c20*/  @P3 SHF.R.S32.HI R0, RZ, 0x1, R0 ;  /* 0x00000001ff003819 */ /* 0x000fe40000011400 */
[----:B------:R-:W-:Y:S01]  /*0c30*/  ISETP.LT.U32.AND P0, PT, R22, 0x2, !P0 ;  /* 0x000000021600780c */ /* 0x000fe20004701070 */
[----:B------:R1:W2:Y:S01]  /*0c40*/  @!UP1 SYNCS.EXCH.64 URZ, [UR12+0x238], UR4 ;  /* 0x000238040c3f95b2 */ /* 0x0002a20008000100 */
[----:B------:R-:W-:Y:S01]  /*0c50*/  NOP ;  /* 0x0000000000007918 */ /* 0x000fe20000000000 */
[----:B-1----:R-:W-:Y:S01]  /*0c60*/  UIMAD UR4, UR17, UR9, UR8 ;  /* 0x00000009110472a4 */ /* 0x002fe2000f8e0208 */
[----:B------:R1:W3:Y:S05]  /*0c70*/  @!UP2 SYNCS.EXCH.64 URZ, [UR13+0x210], UR10 ;  /* 0x0002100a0d3fa5b2 */ /* 0x0002ea0008000100 */
[----:B------:R-:W-:-:S02]  /*0c80*/  @P3 ISETP.NE.AND P4, PT, R0, UR4, PT ;  /* 0x0000000400003c0c */ /* 0x000fc4000bf85270 */
[----:B------:R-:W-:Y:S02]  /*0c90*/  SEL R0, RZ, 0x1, !P0 ;  /* 0x00000001ff007807 */ /* 0x000fe40004000000 */
[----:B------:R-:W-:-:S04]  /*0ca0*/  @P3 SEL R23, RZ, 0x1, P4 ;  /* 0x00000001ff173807 */ /* 0x000fc80002000000 */
[----:B------:R-:W-:Y:S01]  /*0cb0*/  LOP3.LUT R23, R23, R0, RZ, 0xc0, !PT ;  /* 0x0000000017177212 */ /* 0x000fe200078ec0ff */
[----:B------:R1:W0:Y:S01]  /*0cc0*/  @!UP3 SYNCS.EXCH.64 URZ, [UR13+0x218], UR10 ;  /* 0x0002180a0d3fb5b2 */ /* 0x0002220008000100 */
[----:B------:R1:W0:Y:S01]  /*0cd0*/  @!UP4 SYNCS.EXCH.64 URZ, [UR13+0x220], UR10 ;  /* 0x0002200a0d3fc5b2 */ /* 0x0002220008000100 */
[----:B------:R1:W0:Y:S01]  /*0ce0*/  @!UP5 SYNCS.EXCH.64 URZ, [UR13+0x228], UR10 ;  /* 0x0002280a0d3fd5b2 */ /* 0x0002220008000100 */
[----:B------:R-:W-:Y:S01]  /*0cf0*/  NOP ;  /* 0x0000000000007918 */ /* 0x000fe20000000000 */
[----:B-1--4-:R-:W-:Y:S05]  /*0d00*/  @!P1 BRA `(.L_x_4) ;  /* 0x0000000000089947 */ /* 0x012fea0003800000 */
[----:B0-23--:R-:W-:Y:S01]  /*0d10*/  UCGABAR_ARV ;  /* 0x00000000000079c7 */ /* 0x00dfe20008000000 */
[----:B------:R-:W-:Y:S05]  /*0d20*/  BRA `(.L_x_5) ;  /* 0x0000000000047947 */ /* 0x000fea0003800000 */
.L_x_4:
[----:B0-23--:R-:W-:Y:S01]  /*0d30*/  NOP ;  /* 0x0000000000007918 */ /* 0x00dfe20000000000 */
.L_x_5:
[----:B------:R-:W-:Y:S01]  /*0d40*/  ULDC.64 UR4, c[0x0][0x598] ;  /* 0x0001660000047ab9 */ /* 0x000fe20000000a00 */
[----:B------:R-:W-:Y:S01]  /*0d50*/  ULDC.64 UR50, c[0x0][0x208] ;  /* 0x0000820000327ab9 */ /* 0x000fe20000000a00 */
[----:B------:R-:W-:-:S04]  /*0d60*/  ISETP.NE.U32.AND P0, PT, RZ, UR4, PT ;  /* 0x00000004ff007c0c */ /* 0x000fc8000bf05070 */
[----:B------:R-:W-:-:S13]  /*0d70*/  ISETP.NE.AND.EX P0, PT, RZ, UR5, PT, P0 ;  /* 0x00000005ff007c0c */ /* 0x000fda000bf05300 */
[----:B------:R-:W-:Y:S05]  /*0d80*/  @!P0 BRA `(.L_x_6) ;  /* 0x00000000001c8947 */ /* 0x000fea0003800000 */
[----:B------:R-:W0:Y:S02]  /*0d90*/  LDC.64 R6, c[0x0][0x598] ;  /* 0x00016600ff067b82 */ /* 0x000e240000000a00 */
[----:B0-----:R-:W2:Y:S02]  /*0da0*/  LDG.E.64 R6, desc[UR50][R6.64] ;  /* 0x0000003206067981 */ /* 0x001ea4000c1e1b00 */
[----:B--2---:R-:W-:-:S04]  /*0db0*/  ISETP.NE.U32.AND P0, PT, R6, RZ, PT ;  /* 0x000000ff0600720c */ /* 0x004fc80003f05070 */
[----:B------:R-:W-:-:S13]  /*0dc0*/  ISETP.NE.AND.EX P0, PT, R7, RZ, PT, P0 ;  /* 0x000000ff0700720c */ /* 0x000fda0003f05300 */
[----:B------:R-:W-:Y:S05]  /*0dd0*/  @!P0 BRA `(.L_x_6) ;  /* 0x0000000000088947 */ /* 0x000fea0003800000 */
[----:B------:R0:W5:Y:S01]  /*0de0*/  LD.E R104, desc[UR50][R6.64] ;  /* 0x0000003206687980 */ /* 0x000162000c101900 */
[----:B------:R-:W-:Y:S05]  /*0df0*/  BRA `(.L_x_7) ;  /* 0x0000000000247947 */ /* 0x000fea0003800000 */
.L_x_6:
[----:B------:R-:W-:Y:S02]  /*0e00*/  ULDC.64 UR4, c[0x0][0x588] ;  /* 0x0001620000047ab9 */ /* 0x000fe40000000a00 */
[----:B------:R-:W-:-:S04]  /*0e10*/  ISETP.NE.U32.AND P0, PT, RZ, UR4, PT ;  /* 0x00000004ff007c0c */ /* 0x000fc8000bf05070 */
[----:B------:R-:W-:-:S13]  /*0e20*/  ISETP.NE.AND.EX P0, PT, RZ, UR5, PT, P0 ;  /* 0x00000005ff007c0c */ /* 0x000fda000bf05300 */
[----:B------:R-:W-:Y:S05]  /*0e30*/  @!P0 BRA `(.L_x_8) ;  /* 0x00000000000c8947 */ /* 0x000fea0003800000 */
[----:B------:R-:W0:Y:S02]  /*0e40*/  LDC.64 R104, c[0x0][0x588] ;  /* 0x00016200ff687b82 */ /* 0x000e240000000a00 */
[----:B0-----:R1:W5:Y:S01]  /*0e50*/  LDG.E R104, desc[UR50][R104.64] ;  /* 0x0000003268687981 */ /* 0x001362000c1e1900 */
[----:B------:R-:W-:Y:S05]  /*0e60*/  BRA `(.L_x_7) ;  /* 0x0000000000087947 */ /* 0x000fea0003800000 */
.L_x_8:
[----:B------:R-:W-:Y:S02]  /*0e70*/  ULDC UR4, c[0x0][0x580] ;  /* 0x0001600000047ab9 */ /* 0x000fe40000000800 */
[----:B------:R-:W-:-:S07]  /*0e80*/  IMAD.U32 R104, RZ, RZ, UR4 ;  /* 0x00000004ff687e24 */ /* 0x000fce000f8e00ff */
.L_x_7:
[----:B------:R-:W-:Y:S02]  /*0e90*/  ULDC.64 UR4, c[0x0][0x5a0] ;  /* 0x0001680000047ab9 */ /* 0x000fe40000000a00 */
[----:B------:R-:W-:-:S04]  /*0ea0*/  ISETP.NE.U32.AND P0, PT, RZ, UR4, PT ;  /* 0x00000004ff007c0c */ /* 0x000fc8000bf05070 */
[----:B------:R-:W-:-:S13]  /*0eb0*/  ISETP.NE.AND.EX P0, PT, RZ, UR5, PT, P0 ;  /* 0x00000005ff007c0c */ /* 0x000fda000bf05300 */
[----:B------:R-:W-:Y:S05]  /*0ec0*/  @!P0 BRA `(.L_x_9) ;  /* 0x00000000001c8947 */ /* 0x000fea0003800000 */
[----:B0-----:R-:W0:Y:S02]  /*0ed0*/  LDC.64 R6, c[0x0][0x5a0] ;  /* 0x00016800ff067b82 */ /* 0x001e240000000a00 */
[----:B0-----:R-:W2:Y:S02]  /*0ee0*/  LDG.E.64 R6, desc[UR50][R6.64] ;  /* 0x0000003206067981 */ /* 0x001ea4000c1e1b00 */
[----:B--2---:R-:W-:-:S04]  /*0ef0*/  ISETP.NE.U32.AND P0, PT, R6, RZ, PT ;  /* 0x000000ff0600720c */ /* 0x004fc80003f05070 */
[----:B------:R-:W-:-:S13]  /*0f00*/  ISETP.NE.AND.EX P0, PT, R7, RZ, PT, P0 ;  /* 0x000000ff0700720c */ /* 0x000fda0003f05300 */
[----:B------:R-:W-:Y:S05]  /*0f10*/  @!P0 BRA `(.L_x_9) ;  /* 0x0000000000088947 */ /* 0x000fea0003800000 */
[----:B-1----:R0:W5:Y:S01]  /*0f20*/  LD.E R105, desc[UR50][R6.64] ;  /* 0x0000003206697980 */ /* 0x002162000c101900 */
[----:B------:R-:W-:Y:S05]  /*0f30*/  BRA `(.L_x_10) ;  /* 0x0000000000247947 */ /* 0x000fea0003800000 */
.L_x_9:
[----:B------:R-:W-:Y:S02]  /*0f40*/  ULDC.64 UR4, c[0x0][0x590] ;  /* 0x0001640000047ab9 */ /* 0x000fe40000000a00 */
[----:B------:R-:W-:-:S04]  /*0f50*/  ISETP.NE.U32.AND P0, PT, RZ, UR4, PT ;  /* 0x00000004ff007c0c */ /* 0x000fc8000bf05070 */
[----:B------:R-:W-:-:S13]  /*0f60*/  ISETP.NE.AND.EX P0, PT, RZ, UR5, PT, P0 ;  /* 0x00000005ff007c0c */ /* 0x000fda000bf05300 */
[----:B------:R-:W-:Y:S05]  /*0f70*/  @!P0 BRA `(.L_x_11) ;  /* 0x00000000000c8947 */ /* 0x000fea0003800000 */
[----:B0-----:R-:W1:Y:S02]  /*0f80*/  LDC.64 R6, c[0x0][0x590] ;  /* 0x00016400ff067b82 */ /* 0x001e640000000a00 */
[----:B-1----:R1:W5:Y:S01]  /*0f90*/  LDG.E R105, desc[UR50][R6.64] ;  /* 0x0000003206697981 */ /* 0x002362000c1e1900 */
[----:B------:R-:W-:Y:S05]  /*0fa0*/  BRA `(.L_x_10) ;  /* 0x0000000000087947 */ /* 0x000fea0003800000 */
.L_x_11:
[----:B------:R-:W-:Y:S02]  /*0fb0*/  ULDC UR4, c[0x0][0x584] ;  /* 0x0001610000047ab9 */ /* 0x000fe40000000800 */
[----:B-1----:R-:W-:-:S07]  /*0fc0*/  IMAD.U32 R105, RZ, RZ, UR4 ;  /* 0x00000004ff697e24 */ /* 0x002fce000f8e00ff */
.L_x_10:
[----:B------:R-:W-:Y:S01]  /*0fd0*/  ULDC UR4, c[0x0][0x65c] ;  /* 0x0001970000047ab9 */ /* 0x000fe20000000800 */
[----:B01----:R-:W0:Y:S01]  /*0fe0*/  LDC.64 R6, c[0x0][0x650] ;  /* 0x00019400ff067b82 */ /* 0x003e220000000a00 */
[----:B------:R-:W-:Y:S01]  /*0ff0*/  UISETP.NE.AND UP2, UPT, UR4, 0x1, UPT ;  /* 0x000000010400788c */ /* 0x000fe2000bf45270 */
[----:B------:R-:W-:Y:S01]  /*1000*/  IMAD.MOV.U32 R18, RZ, RZ, -0x1 ;  /* 0xffffffffff127424 */ /* 0x000fe200078e00ff */
[----:B------:R-:W-:Y:S01]  /*1010*/  UISETP.NE.AND UP0, UPT, UR19, 0x2, UPT ;  /* 0x000000021300788c */ /* 0x000fe2000bf05270 */
[----:B------:R-:W-:Y:S01]  /*1020*/  IMAD.MOV.U32 R2, RZ, RZ, -0x1 ;  /* 0xffffffffff027424 */ /* 0x000fe200078e00ff */
[----:B------:R-:W-:Y:S01]  /*1030*/  UP2UR UR39, UPR, URZ, 0x4 ;  /* 0x000000043f277883 */ /* 0x000fe20008000000 */
[----:B------:R-:W-:-:S06]  /*1040*/  IMAD.MOV.U32 R19, RZ, RZ, -0x1 ;  /* 0xffffffffff137424 */ /* 0x000fcc00078e00ff */
[----:B------:R-:W-:Y:S01]  /*1050*/  @UP2 ULDC UR12, c[0x0][0x10] ;  /* 0x00000400000c2ab9 */ /* 0x000fe20000000800 */
[----:B------:R-:W-:Y:S01]  /*1060*/  @UP2 UMOV UR4, UR8 ;  /* 0x0000000800042c82 */ /* 0x000fe20008000000 */
[----:B------:R-:W-:Y:S01]  /*1070*/  @UP2 UMOV UR5, URZ ;  /* 0x0000003f00052c82 */ /* 0x000fe20008000000 */
[----:B------:R-:W-:Y:S01]  /*1080*/  @!UP2 ULDC UR16, c[0x0][0xc] ;  /* 0x000003000010aab9 */ /* 0x000fe20000000800 */
[----:B------:R-:W-:Y:S01]  /*1090*/  @UP2 UIMAD.WIDE.U32 UR12, UR15, UR12, UR4 ;  /* 0x0000000c0f0c22a5 */ /* 0x000fe2000f8e0004 */
[----:B------:R-:W-:Y:S02]  /*10a0*/  ULDC UR10, c[0x0][0xc] ;  /* 0x00000300000a7ab9 */ /* 0x000fe40000000800 */
[----:B------:R-:W-:Y:S01]  /*10b0*/  @UP2 UMOV UR4, URZ ;  /* 0x0000003f00042c82 */ /* 0x000fe20008000000 */
[----:B------:R-:W-:Y:S01]  /*10c0*/  UMOV UR5, URZ ;  /* 0x0000003f00057c82 */ /* 0x000fe20008000000 */
[----:B------:R-:W-:Y:S01]  /*10d0*/  @UP2 UIADD3 UR18, UR13, UR4, URZ ;  /* 0x000000040d122290 */ /* 0x000fe2000fffe03f */
[----:B------:R-:W-:-:S02]  /*10e0*/  ULDC UR11, c[0x0][0x10] ;  /* 0x00000400000b7ab9 */ /* 0x000fc40000000800 */
[----:B------:R-:W-:Y:S01]  /*10f0*/  UMOV UR4, UR15 ;  /* 0x0000000f00047c82 */ /* 0x000fe20008000000 */
[----:B------:R-:W-:Y:S02]  /*1100*/  UIMAD.WIDE.U32 UR10, UR10, UR11, URZ ;  /* 0x0000000b0a0a72a5 */ /* 0x000fe4000f8e003f */
[----:B------:R-:W-:Y:S01]  /*1110*/  @!UP2 UIMAD.WIDE.U32 UR4, UR8, UR16, UR4 ;  /* 0x000000100804a2a5 */ /* 0x000fe2000f8e0004 */
[----:B------:R-:W-:Y:S02]  /*1120*/  ULDC UR13, c[0x0][0x14] ;  /* 0x00000500000d7ab9 */ /* 0x000fe40000000800 */
[----:B------:R-:W-:Y:S02]  /*1130*/  UIMAD.WIDE.U32 UR36, UR10, UR13, URZ ;  /* 0x0000000d0a2472a5 */ /* 0x000fe4000f8e003f */
[----:B------:R-:W-:Y:S02]  /*1140*/  UIMAD UR40, UR11, UR13, URZ ;  /* 0x0000000d0b2872a4 */ /* 0x000fe4000f8e023f */
[----:B------:R-:W-:Y:S01]  /*1150*/  @!UP2 UMOV UR12, UR4 ;  /* 0x00000004000cac82 */ /* 0x000fe20008000000 */
[----:B------:R-:W-:Y:S01]  /*1160*/  @!UP2 UMOV UR18, UR5 ;  /* 0x000000050012ac82 */ /* 0x000fe20008000000 */
[----:B------:R-:W-:-:S02]  /*1170*/  UIADD3 UR40, UR37, UR40, URZ ;  /* 0x0000002825287290 */ /* 0x000fc4000fffe03f */
[----:B------:R-:W-:-:S04]  /*1180*/  UIADD3 UR4, UP1, UR12, UR36, URZ ;  /* 0x000000240c047290 */ /* 0x000fc8000ff3e03f */
[----:B------:R-:W-:Y:S02]  /*1190*/  UIADD3.X UR5, UR18, UR40, URZ, UP1, !UPT ;  /* 0x0000002812057290 */ /* 0x000fe40008ffe43f */
[----:B------:R-:W-:Y:S02]  /*11a0*/  USEL UR4, UR4, UR12, !UP0 ;  /* 0x0000000c04047287 */ /* 0x000fe4000c000000 */
[----:B------:R-:W-:-:S04]  /*11b0*/  USEL UR5, UR5, UR18, !UP0 ;  /* 0x0000001205057287 */ /* 0x000fc8000c000000 */
[----:B0-----:R-:W-:Y:S01]  /*11c0*/  ISETP.LE.U32.AND P0, PT, R6, UR4, PT ;  /* 0x0000000406007c0c */ /* 0x001fe2000bf03070 */
[----:B------:R-:W-:Y:S02]  /*11d0*/  IMAD.U32 R16, RZ, RZ, UR4 ;  /* 0x00000004ff107e24 */ /* 0x000fe4000f8e00ff */
[----:B------:R-:W-:Y:S02]  /*11e0*/  IMAD.U32 R0, RZ, RZ, UR5 ;  /* 0x00000005ff007e24 */ /* 0x000fe4000f8e00ff */
[----:B------:R-:W-:-:S03]  /*11f0*/  IMAD.U32 R17, RZ, RZ, UR5 ;  /* 0x00000005ff117e24 */ /* 0x000fc6000f8e00ff */
[----:B------:R-:W-:Y:S02]  /*1200*/  ISETP.GE.U32.AND.EX P0, PT, R0, R7, PT, P0 ;  /* 0x000000070000720c */ /* 0x000fe40003f06100 */
[----:B------:R-:W-:-:S11]  /*1210*/  PRMT R0, RZ, 0x7610, R0 ;  /* 0x00007610ff007816 */ /* 0x000fd60000000000 */
[----:B------:R-:W-:Y:S05]  /*1220*/  @P0 BRA `(.L_x_12) ;  /* 0x0000000400500947 */ /* 0x000fea0003800000 */
[----:B------:R-:W-:Y:S01]  /*1230*/  ULDC.64 UR18, c[0x0][0x628] ;  /* 0x00018a0000127ab9 */ /* 0x000fe20000000a00 */
[C---:B------:R-:W-:Y:S01]  /*1240*/  R2UR UR20, R16.reuse ;  /* 0x00000000101472ca */ /* 0x040fe200000e0000 */
[----:B------:R-:W-:Y:S01]  /*1250*/  ULDC UR16, c[0x0][0x630] ;  /* 0x00018c0000107ab9 */ /* 0x000fe20000000800 */
[----:B------:R-:W-:Y:S02]  /*1260*/  ISETP.NE.U32.AND P0, PT, RZ, UR18, PT ;  /* 0x00000012ff007c0c */ /* 0x000fe4000bf05070 */
[----:B------:R-:W-:Y:S02]  /*1270*/  R2UR UR4, R16 ;  /* 0x00000000100472ca */ /* 0x000fe400000e0000 */
[----:B------:R-:W-:Y:S02]  /*1280*/  ISETP.NE.AND.EX P0, PT, RZ, UR19, PT, P0 ;  /* 0x00000013ff007c0c */ /* 0x000fe4000bf05300 */
[----:B------:R-:W-:-:S11]  /*1290*/  R2UR UR5, R17 ;  /* 0x00000000110572ca */ /* 0x000fd600000e0000 */
[----:B------:R-:W-:Y:S05]  /*12a0*/  @!P0 BRA `(.L_x_13) ;  /* 0x0000000000308947 */ /* 0x000fea0003800000 */
[----:B------:R-:W-:Y:S01]  /*12b0*/  R2UR UR4, R16 ;  /* 0x00000000100472ca */ /* 0x000fe200000e0000 */
[----:B------:R-:W-:Y:S01]  /*12c0*/  ULDC UR12, c[0x0][0x634] ;  /* 0x00018d00000c7ab9 */ /* 0x000fe20000000800 */
[----:B------:R-:W-:-:S11]  /*12d0*/  R2UR UR15, R17 ;  /* 0x00000000110f72ca */ /* 0x000fd600000e0000 */
[----:B------:R-:W-:-:S04]  /*12e0*/  UIADD3 UR12, UP1, UR4, UR12, URZ ;  /* 0x0000000c040c7290 */ /* 0x000fc8000ff3e03f */
[----:B------:R-:W-:-:S04]  /*12f0*/  UIADD3.X UR15, URZ, UR15, URZ, UP1, !UPT ;  /* 0x0000000f3f0f7290 */ /* 0x000fc80008ffe43f */
[----:B------:R-:W-:-:S04]  /*1300*/  UIMAD.WIDE.U32 UR4, UR15, UR18, URZ ;  /* 0x000000120f0472a5 */ /* 0x000fc8000f8e003f */
[----:B------:R-:W-:Y:S02]  /*1310*/  UIMAD.WIDE.U32 UR10, UP1, UR12, UR19, UR4 ;  /* 0x000000130c0a72a5 */ /* 0x000fe4000f820004 */
[----:B------:R-:W-:Y:S02]  /*1320*/  UIMAD.WIDE.U32 UR4, UR12, UR18, URZ ;  /* 0x000000120c0472a5 */ /* 0x000fe4000f8e003f */
[----:B------:R-:W-:Y:S02]  /*1330*/  UIADD3.X UR13, URZ, URZ, URZ, UP1, !UPT ;  /* 0x0000003f3f0d7290 */ /* 0x000fe40008ffe43f */
[----:B------:R-:W-:Y:S01]  /*1340*/  UIADD3 URZ, UP1, UR5, UR10, URZ ;  /* 0x0000000a053f7290 */ /* 0x000fe2000ff3e03f */
[----:B------:R-:W-:-:S03]  /*1350*/  UMOV UR12, UR11 ;  /* 0x0000000b000c7c82 */ /* 0x000fc60008000000 */
[----:B------:R-:W-:-:S12]  /*1360*/  UIMAD.WIDE.U32.X UR4, UR15, UR19, UR12, UP1 ;  /* 0x000000130f0472a5 */ /* 0x000fd800088e040c */
.L_x_13:
[----:B------:R-:W-:Y:S01]  /*1370*/  USHF.R.U64 UR4, UR4, UR16, UR5 ;  /* 0x0000001004047299 */ /* 0x000fe20008001205 */
[----:B------:R-:W-:Y:S01]  /*1380*/  R2UR UR11, R17 ;  /* 0x00000000110b72ca */ /* 0x000fe200000e0000 */
[----:B------:R-:W-:Y:S02]  /*1390*/  USHF.R.U32.HI UR5, URZ, UR16, UR5 ;  /* 0x000000103f057299 */ /* 0x000fe40008011605 */
[----:B------:R-:W-:Y:S01]  /*13a0*/  UIADD3 UR12, UP1, URZ, -UR4, URZ ;  /* 0x800000043f0c7290 */ /* 0x000fe2000ff3e03f */
[----:B------:R-:W-:Y:S01]  /*13b0*/  ULDC.64 UR18, c[0x0][0x620] ;  /* 0x0001880000127ab9 */ /* 0x000fe20000000a00 */
[----:B------:R-:W-:Y:S02]  /*13c0*/  UISETP.NE.AND UP2, UPT, UR39, URZ, UPT ;  /* 0x0000003f2700728c */ /* 0x000fe4000bf45270 */
[----:B------:R-:W-:Y:S01]  /*13d0*/  UIADD3.X UR5, URZ, ~UR5, URZ, UP1, !UPT ;  /* 0x800000053f057290 */ /* 0x000fe20008ffe43f */
[----:B------:R-:W-:Y:S01]  /*13e0*/  UMOV UR10, UR20 ;  /* 0x00000014000a7c82 */ /* 0x000fe20008000000 */
[----:B------:R-:W-:-:S02]  /*13f0*/  ULDC UR13, c[0x0][0x618] ;  /* 0x00018600000d7ab9 */ /* 0x000fc40000000800 */
[----:B------:R-:W-:Y:S02]  /*1400*/  UIMAD UR5, UR5, UR18, URZ ;  /* 0x00000012050572a4 */ /* 0x000fe4000f8e023f */
[----:B------:R-:W-:Y:S02]  /*1410*/  UIMAD.WIDE.U32 UR10, UR12, UR18, UR10 ;  /* 0x000000120c0a72a5 */ /* 0x000fe4000f8e000a */
[----:B------:R-:W-:Y:S02]  /*1420*/  UIMAD UR12, UR12, UR19, UR5 ;  /* 0x000000130c0c72a4 */ /* 0x000fe4000f8e0205 */
[----:B------:R-:W-:Y:S02]  /*1430*/  @UP2 UIMAD UR7, UR17, UR9, UR8 ;  /* 0x00000009110722a4 */ /* 0x000fe4000f8e0208 */
[----:B------:R-:W-:Y:S01]  /*1440*/  UIADD3 UR11, UR11, UR12, URZ ;  /* 0x0000000c0b0b7290 */ /* 0x000fe2000fffe03f */
[----:B------:R-:W-:Y:S01]  /*1450*/  ULDC.64 UR8, c[0x0][0x640] ;  /* 0x0001900000087ab9 */ /* 0x000fe20000000a00 */
[----:B------:R-:W-:-:S02]  /*1460*/  ULDC UR15, c[0x0][0x608] ;  /* 0x00018200000f7ab9 */ /* 0x000fc40000000800 */
[----:B------:R-:W-:Y:S01]  /*1470*/  USHF.R.U64 UR20, UR10, UR13, UR11 ;  /* 0x0000000d0a147299 */ /* 0x000fe2000800120b */
[----:B------:R-:W-:Y:S01]  /*1480*/  ISETP.NE.U32.AND P0, PT, RZ, UR8, PT ;  /* 0x00000008ff007c0c */ /* 0x000fe2000bf05070 */
[----:B------:R-:W-:Y:S01]  /*1490*/  USHF.R.U32.HI UR11, URZ, UR13, UR11 ;  /* 0x0000000d3f0b7299 */ /* 0x000fe2000801160b */
[----:B------:R-:W-:Y:S02]  /*14a0*/  ULDC UR21, c[0x0][0x658] ;  /* 0x0001960000157ab9 */ /* 0x000fe40000000800 */
[----:B------:R-:W-:Y:S01]  /*14b0*/  ISETP.NE.AND.EX P0, PT, RZ, UR9, PT, P0 ;  /* 0x00000009ff007c0c */ /* 0x000fe2000bf05300 */
[----:B------:R-:W-:Y:S02]  /*14c0*/  USHF.R.U64 UR25, UR20, UR15, UR11 ;  /* 0x0000000f14197299 */ /* 0x000fe4000800120b */
[----:B------:R-:W-:Y:S01]  /*14d0*/  USHF.R.U32.HI UR11, URZ, UR15, UR11 ;  /* 0x0000000f3f0b7299 */ /* 0x000fe2000801160b */
[----:B------:R-:W-:Y:S01]  /*14e0*/  UMOV UR10, 0xffffffff ;  /* 0xffffffff000a7882 */ /* 0x000fe20000000000 */
[----:B------:R-:W-:Y:S01]  /*14f0*/  ULDC UR5, c[0x0][0x600] ;  /* 0x0001800000057ab9 */ /* 0x000fe20000000800 */
[----:B------:R-:W-:-:S02]  /*1500*/  USHF.L.U32 UR10, UR10, UR21, URZ ;  /* 0x000000150a0a7299 */ /* 0x000fc4000800063f */
[----:B------:R-:W-:Y:S02]  /*1510*/  USHF.R.U64 UR26, UR25, UR21, UR11 ;  /* 0x00000015191a7299 */ /* 0x000fe4000800120b */
[----:B------:R-:W-:Y:S02]  /*1520*/  ULOP3.LUT UR15, URZ, UR10, URZ, 0x33, !UPT ;  /* 0x0000000a3f0f7292 */ /* 0x000fe4000f8e333f */
[----:B------:R-:W-:Y:S02]  /*1530*/  UIADD3 UR19, UR5, -0x1, URZ ;  /* 0xffffffff05137890 */ /* 0x000fe4000fffe03f */
[----:B------:R-:W-:Y:S01]  /*1540*/  USHF.R.U32.HI UR11, URZ, UR21, UR11 ;  /* 0x000000153f0b7299 */ /* 0x000fe2000801160b */
[----:B------:R-:W-:Y:S01]  /*1550*/  ULDC UR22, c[0x0][0x648] ;  /* 0x0001920000167ab9 */ /* 0x000fe20000000800 */
[----:B------:R-:W-:Y:S01]  /*1560*/  ULDC UR23, c[0x0][0x638] ;  /* 0x00018e0000177ab9 */ /* 0x000fe20000000800 */
[----:B------:R-:W-:Y:S01]  /*1570*/  UMOV UR24, 0x1 ;  /* 0x0000000100187882 */ /* 0x000fe20000000000 */
[----:B------:R-:W-:Y:S01]  /*1580*/  UMOV UR10, UR26 ;  /* 0x0000001a000a7c82 */ /* 0x000fe20008000000 */
[----:B------:R-:W-:Y:S07]  /*1590*/  @!P0 BRA `(.L_x_14) ;  /* 0x0000000000308947 */ /* 0x000fee0003800000 */
[----:B------:R-:W-:Y:S02]  /*15a0*/  ULDC UR16, c[0x0][0x64c] ;  /* 0x0001930000107ab9 */ /* 0x000fe40000000800 */
        /* <DEDUP_REMOVED lines=8> */
[----:B------:R-:W-:-:S07]  /*1630*/  UIMAD.WIDE.U32.X UR8, UR18, UR9, UR16, UP1 ;  /* 0x00000009120872a5 */ /* 0x000fce00088e0410 */
[----:B------:R-:W-:Y:S01]  /*1640*/  UMOV UR10, UR8 ;  /* 0x00000008000a7c82 */ /* 0x000fe20008000000 */
[----:B------:R-:W-:-:S05]  /*1650*/  UMOV UR11, UR9 ;  /* 0x00000009000b7c82 */ /* 0x000fca0008000000 */
.L_x_14:
[----:B------:R-:W-:Y:S01]  /*1660*/  USHF.R.U64 UR9, UR10, UR22, UR11 ;  /* 0x000000160a097299 */ /* 0x000fe2000800120b */
[----:B------:R-:W-:Y:S01]  /*1670*/  IMAD.MOV.U32 R0, RZ, RZ, 0x1 ;  /* 0x00000001ff007424 */ /* 0x000fe200078e00ff */
[----:B------:R-:W-:Y:S01]  /*1680*/  USHF.L.U32 UR8, UR24, UR21, URZ ;  /* 0x0000001518087299 */ /* 0x000fe2000800063f */
[----:B------:R-:W-:Y:S01]  /*1690*/  IMAD.U32 R19, RZ, RZ, UR4 ;  /* 0x00000004ff137e24 */ /* 0x000fe2000f8e00ff */
[----:B------:R-:W-:Y:S02]  /*16a0*/  ULOP3.LUT UR15, UR25, UR15, URZ, 0xc0, !UPT ;  /* 0x0000000f190f7292 */ /* 0x000fe4000f8ec03f */
[----:B------:R-:W-:Y:S02]  /*16b0*/  UIADD3 UR10, -UR9, URZ, URZ ;  /* 0x0000003f090a7290 */ /* 0x000fe4000fffe13f */
[----:B------:R-:W-:Y:S02]  /*16c0*/  UIMAD UR15, UR8, UR9, UR15 ;  /* 0x00000009080f72a4 */ /* 0x000fe4000f8e020f */
[----:B------:R-:W-:-:S02]  /*16d0*/  ULOP3.LUT UR19, UR20, UR19, URZ, 0xc0, !UPT ;  /* 0x0000001314137292 */ /* 0x000fc4000f8ec03f */
[----:B------:R-:W-:Y:S01]  /*16e0*/  UIMAD UR8, UR10, UR23, UR26 ;  /* 0x000000170a0872a4 */ /* 0x000fe2000f8e021a */
[----:B------:R-:W-:Y:S01]  /*16f0*/  ULDC UR9, c[0x0][0x610] ;  /* 0x0001840000097ab9 */ /* 0x000fe20000000800 */
[----:B------:R-:W-:Y:S02]  /*1700*/  UISETP.NE.AND UP1, UPT, UR39, URZ, UPT ;  /* 0x0000003f2700728c */ /* 0x000fe4000bf25270 */
[----:B------:R-:W-:Y:S02]  /*1710*/  UIMAD UR7, UR15, UR9, UR7 ;  /* 0x000000090f0772a4 */ /* 0x000fe4000f8e0207 */
[----:B------:R-:W-:-:S04]  /*1720*/  UIMAD UR8, UR8, UR5, UR19 ;  /* 0x00000005080872a4 */ /* 0x000fc8000f8e0213 */
[----:B------:R-:W-:Y:S02]  /*1730*/  USEL UR5, UR8, UR7, !UP1 ;  /* 0x0000000708057287 */ /* 0x000fe4000c800000 */
[----:B------:R-:W-:-:S04]  /*1740*/  USEL UR7, UR7, UR8, !UP1 ;  /* 0x0000000807077287 */ /* 0x000fc8000c800000 */
[----:B------:R-:W-:Y:S02]  /*1750*/  IMAD.U32 R2, RZ, RZ, UR5 ;  /* 0x00000005ff027e24 */ /* 0x000fe4000f8e00ff */
[----:B------:R-:W-:-:S07]  /*1760*/  IMAD.U32 R18, RZ, RZ, UR7 ;  /* 0x00000007ff127e24 */ /* 0x000fce000f8e00ff */
.L_x_12:
[----:B------:R-:W-:Y:S05]  /*1770*/  @!P1 BRA `(.L_x_15) ;  /* 0x00000000000c9947 */ /* 0x000fea0003800000 */
[----:B------:R-:W-:Y:S01]  /*1780*/  UCGABAR_WAIT ;  /* 0x0000000000007dc7 */ /* 0x000fe20008000000 */
[----:B------:R-:W-:Y:S01]  /*1790*/  CCTL.IVALL ;  /* 0x00000000ff00798f */ /* 0x000fe20002000000 */
[----:B------:R-:W-:Y:S05]  /*17a0*/  BRA `(.L_x_16) ;  /* 0x0000000000047947 */ /* 0x000fea0003800000 */
.L_x_15:
[----:B------:R-:W-:Y:S06]  /*17b0*/  BAR.SYNC.DEFER_BLOCKING 0x0 ;  /* 0x0000000000007b1d */ /* 0x000fec0000010000 */
.L_x_16:
[----:B------:R-:W-:Y:S02]  /*17c0*/  ULDC UR4, c[0x0][0x28c] ;  /* 0x0000a30000047ab9 */ /* 0x000fe40000000800 */
[----:B------:R-:W-:-:S04]  /*17d0*/  UIADD3 UR4, UR4, 0xf, URZ ;  /* 0x0000000f04047890 */ /* 0x000fc8000fffe03f */
[----:B------:R-:W-:-:S04]  /*17e0*/  USHF.R.S32.HI UR5, URZ, 0x1f, UR4 ;  /* 0x0000001f3f057899 */ /* 0x000fc80008011404 */
[----:B------:R-:W-:-:S04]  /*17f0*/  ULEA.HI UR5, UR5, UR4, URZ, 0x4 ;  /* 0x0000000405057291 */ /* 0x000fc8000f8f203f */
[----:B------:R-:W-:Y:S01]  /*1800*/  USHF.R.S32.HI UR38, URZ, 0x4, UR5 ;  /* 0x000000043f267899 */ /* 0x000fe20008011405 */
[----:B------:R-:W-:Y:S11]  /*1810*/  @!P2 BRA `(.L_x_17) ;  /* 0x00000064008ca947 */ /* 0x000ff60003800000 */
[----:B------:R-:W-:-:S06]  /*1820*/  UISETP.GT.U32.AND UP1, UPT, UR14, 0x1, UPT ;  /* 0x000000010e00788c */ /* 0x000fcc000bf24070 */
[----:B------:R-:W-:-:S13]  /*1830*/  PLOP3.LUT P0, PT, PT, PT, UP1, 0x80, 0x0 ;  /* 0x000000000000781c */ /* 0x000fda0003f0f018 */
[----:B------:R-:W-:Y:S05]  /*1840*/  @P0 EXIT ;  /* 0x000000000000094d */ /* 0x000fea0003800000 */
.L_x_18:
[----:B------:R-:W-:-:S08]  /*1850*/  NOP ;  /* 0x0000000000007918 */ /* 0x000fd00000000000 */
[----:B------:R-:W0:Y:S02]  /*1860*/  USETMAXREG.TRY_ALLOC.CTAPOOL UP1, 0xe8 ;  /* 0x000000e8000079c8 */ /* 0x000e240008020600 */
[----:B0-----:R-:W-:-:S13]  /*1870*/  PLOP3.LUT P0, PT, PT, PT, UP1, 0x80, 0x0 ;  /* 0x000000000000781c */ /* 0x001fda0003f0f018 */
[----:B------:R-:W-:Y:S05]  /*1880*/  @!P0 BRA `(.L_x_18) ;  /* 0xfffffffc00f08947 */ /* 0x000fea000383ffff */
[----:B------:R-:W-:-:S13]  /*1890*/  LOP3.LUT P0, RZ, R0, 0xff, RZ, 0xc0, !PT ;  /* 0x000000ff00ff7812 */ /* 0x000fda000780c0ff */
[----:B------:R-:W-:Y:S05]  /*18a0*/  @!P0 EXIT ;  /* 0x000000000000894d */ /* 0x000fea0003800000 */
[----:B------:R-:W0:Y:S01]  /*18b0*/  S2UR UR5, SR_CgaCtaId ;  /* 0x00000000000579c3 */ /* 0x000e220000008800 */
[----:B------:R-:W-:Y:S01]  /*18c0*/  VIADD R5, R5, 0xffffffff ;  /* 0xffffffff05057836 */ /* 0x000fe20000000000 */
[CC--:B------:R-:W-:Y:S01]  /*18d0*/  LEA.HI R0, R9.reuse, R4.reuse, RZ, 0x2 ;  /* 0x0000000409007211 */ /* 0x0c0fe200078f10ff */
[----:B------:R-:W-:Y:S01]  /*18e0*/  UMOV UR44, 0x400 ;  /* 0x00000400002c7882 */ /* 0x000fe20000000000 */
[----:B------:R-:W-:Y:S01]  /*18f0*/  LEA.HI R9, R9, R4, RZ, 0x5 ;  /* 0x0000000409097211 */ /* 0x000fe200078f28ff */
[----:B------:R-:W-:Y:S01]  /*1900*/  USHF.R.U32.HI UR4, URZ, 0x5, UR38 ;  /* 0x000000053f047899 */ /* 0x000fe20008011626 */
[----:B------:R-:W-:Y:S01]  /*1910*/  R2UR UR46, R5 ;  /* 0x00000000052e72ca */ /* 0x000fe200000e0000 */
[----:B------:R-:W-:Y:S01]  /*1920*/  ULOP3.LUT UR45, UR38, 0x1f, URZ, 0xc0, !UPT ;  /* 0x0000001f262d7892 */ /* 0x000fe2000f8ec03f */
[--C-:B------:R-:W-:Y:S01]  /*1930*/  SHF.R.S32.HI R106, RZ, 0x2, R0.reuse ;  /* 0x00000002ff6a7819 */ /* 0x100fe20000011400 */
[----:B------:R-:W-:Y:S01]  /*1940*/  UISETP.LT.AND UP1, UPT, UR38, 0x1, UPT ;  /* 0x000000012600788c */ /* 0x000fe2000bf21270 */
[----:B------:R-:W-:Y:S01]  /*1950*/  SHF.R.S32.HI R3, RZ, 0x1f, R0 ;  /* 0x0000001fff037819 */ /* 0x000fe20000011400 */
[----:B------:R-:W-:Y:S01]  /*1960*/  ULOP3.LUT UR4, UR4, 0x1, URZ, 0xc0, !UPT ;  /* 0x0000000104047892 */ /* 0x000fe2000f8ec03f */
[----:B------:R-:W-:Y:S01]  /*1970*/  SHF.R.S32.HI R9, RZ, 0x5, R9 ;  /* 0x00000005ff097819 */ /* 0x000fe20000011409 */
[----:B------:R-:W-:Y:S01]  /*1980*/  ULDC UR6, c[0x0][0x284] ;  /* 0x0000a10000067ab9 */ /* 0x000fe20000000800 */
[----:B------:R-:W-:Y:S01]  /*1990*/  LEA.HI R3, R3, R106, RZ, 0x3 ;  /* 0x0000006a03037211 */ /* 0x000fe200078f18ff */
[----:B------:R-:W-:Y:S01]  /*19a0*/  USEL UR45, UR45, URZ, !UP0 ;  /* 0x0000003f2d2d7287 */ /* 0x000fe2000c000000 */
[----:B------:R-:W-:Y:S01]  /*19b0*/  ISETP.NE.AND P0, PT, R5, RZ, PT ;  /* 0x000000ff0500720c */ /* 0x000fe20003f05270 */
[----:B------:R-:W-:Y:S01]  /*19c0*/  USEL UR48, UR38, 0x1, UP1 ;  /* 0x0000000126307887 */ /* 0x000fe20008800000 */
[----:B------:R-:W-:Y:S01]  /*19d0*/  LOP3.LUT R3, R3, 0xfffffff8, RZ, 0xc0, !PT ;  /* 0xfffffff803037812 */ /* 0x000fe200078ec0ff */
[----:B------:R-:W-:Y:S01]  /*19e0*/  USHF.L.U32 UR46, UR46, 0x3, URZ ;  /* 0x000000032e2e7899 */ /* 0x000fe2000800063f */
[----:B------:R-:W-:Y:S01]  /*19f0*/  SEL R118, RZ, 0x1, P0 ;  /* 0x00000001ff767807 */ /* 0x000fe20000000000 */
[----:B------:R-:W-:-:S02]  /*1a00*/  UISETP.EQ.U32.AND UP0, UPT, UR4, 0x1, !UP0 ;  /* 0x000000010400788c */ /* 0x000fc4000c702070 */
[----:B------:R-:W-:Y:S01]  /*1a10*/  IMAD.IADD R106, R106, 0x1, -R3 ;  /* 0x000000016a6a7824 */ /* 0x000fe200078e0a03 */
[----:B0-----:R-:W-:Y:S01]  /*1a20*/  ULEA UR44, UR5, UR44, 0x18 ;  /* 0x0000002c052c7291 */ /* 0x001fe2000f8ec03f */
[----:B------:R-:W-:Y:S01]  /*1a30*/  IMAD.U32 R110, RZ, RZ, UR46 ;  /* 0x0000002eff6e7e24 */ /* 0x000fe2000f8e00ff */
[----:B------:R-:W-:Y:S01]  /*1a40*/  LOP3.LUT R3, R0, 0xfffffffc, RZ, 0xc0, !PT ;  /* 0xfffffffc00037812 */ /* 0x000fe200078ec0ff */
[C-C-:B------:R-:W-:Y:S01]  /*1a50*/  IMAD R113, R9.reuse, -0x10, -R106.reuse ;  /* 0xfffffff009717824 */ /* 0x140fe200078e0a6a */
[----:B------:R-:W-:Y:S01]  /*1a60*/  UIADD3 UR47, UR44, 0x210, URZ ;  /* 0x000002102c2f7890 */ /* 0x000fe2000fffe03f */
[--C-:B------:R-:W-:Y:S01]  /*1a70*/  SHF.R.S32.HI R107, RZ, 0x1f, R106.reuse ;  /* 0x0000001fff6b7819 */ /* 0x100fe2000001146a */
[----:B------:R-:W-:Y:S01]  /*1a80*/  ULOP3.LUT UR42, UR41, 0x1, URZ, 0xfc, !UPT ;  /* 0x00000001292a7892 */ /* 0x000fe2000f8efc3f */
[----:B------:R-:W-:Y:S01]  /*1a90*/  LOP3.LUT R112, R110, 0x8, RZ, 0xc0, !PT ;  /* 0x000000086e707812 */ /* 0x000fe200078ec0ff */
[----:B------:R-:W-:Y:S01]  /*1aa0*/  IMAD.IADD R108, R4, 0x1, -R3 ;  /* 0x00000001046c7824 */ /* 0x000fe200078e0a03 */
[----:B------:R-:W-:Y:S01]  /*1ab0*/  LOP3.LUT R110, R110, 0x8, RZ, 0xc, !PT ;  /* 0x000000086e6e7812 */ /* 0x000fe200078e0cff */
[----:B------:R-:W-:Y:S01]  /*1ac0*/  IMAD.U32 R109, RZ, RZ, UR47 ;  /* 0x0000002fff6d7e24 */ /* 0x000fe2000f8e00ff */
[----:B------:R-:W-:Y:S01]  /*1ad0*/  LOP3.LUT R112, R112, 0x18, RZ, 0x3c, !PT ;  /* 0x0000001870707812 */ /* 0x000fe200078e3cff */
[----:B------:R-:W-:Y:S01]  /*1ae0*/  IMAD.WIDE R106, R9, 0x10, R106 ;  /* 0x00000010096a7825 */ /* 0x000fe200078e026a */
[----:B------:R-:W-:-:S02]  /*1af0*/  USHF.L.U32 UR43, UR38, 0x1, URZ ;  /* 0x00000001262b7899 */ /* 0x000fc4000800063f */
[----:B------:R-:W-:Y:S01]  /*1b00*/  UIADD3 UR48, -UR48, UR38, URZ ;  /* 0x0000002630307290 */ /* 0x000fe2000fffe13f */
[----:B------:R-:W-:Y:S01]  /*1b10*/  VIADD R111, R109, UR46 ;  /* 0x0000002e6d6f7c36 */ /* 0x000fe20008000000 */
[----:B------:R-:W-:Y:S01]  /*1b20*/  USEL UR49, URZ, 0x1, !UP0 ;  /* 0x000000013f317887 */ /* 0x000fe2000c000000 */
[----:B------:R-:W-:-:S11]  /*1b30*/  VIADD R113, R113, UR6 ;  /* 0x0000000671717c36 */ /* 0x000fd60008000000 */
.L_x_198:
[----:B------:R-:W-:Y:S01]  /*1b40*/  SHF.L.U32 R0, R118, 0x1f, RZ ;  /* 0x0000001f76007819 */ /* 0x000fe200000006ff */
[----:B------:R-:W-:Y:S02]  /*1b50*/  ULDC UR4, c[0x0][0x28c] ;  /* 0x0000a30000047ab9 */ /* 0x000fe40000000800 */
[----:B------:R-:W-:Y:S01]  /*1b60*/  ISETP.LT.AND P1, PT, RZ, UR4, PT ;  /* 0x00000004ff007c0c */ /* 0x000fe2000bf21270 */
[----:B0-----:R-:W0:Y:S02]  /*1b70*/  SYNCS.PHASECHK.TRANS64.TRYWAIT P0, [R109+UR46], R0 ;  /* 0x000000006d0075a7 */ /* 0x001e24000800016e */
[----:B0-----:R-:W-:Y:S10]  /*1b80*/  @!P0 BRA `(.L_x_19) ;  /* 0x0000008000ac8947 */ /* 0x001ff40003800000 */
.L_x_248:
[----:B------:R-:W-:Y:S05]  /*1b90*/  @P1 BRA `(.L_x_20) ;  /* 0x0000000000401947 */ /* 0x000fea0003800000 */
[----:B0-----:R-:W-:Y:S01]  /*1ba0*/  MOV R0, 0x0 ;  /* 0x0000000000007802 */ /* 0x001fe20000000f00 */
[----:B------:R-:W-:Y:S01]  /*1bb0*/  ULDC.64 UR4, c[0x4][0x68] ;  /* 0x01001a0000047ab9 */ /* 0x000fe20000000a00 */
[----:B------:R-:W-:Y:S01]  /*1bc0*/  ULDC.64 UR6, c[0x4][0x8] ;  /* 0x0100020000067ab9 */ /* 0x000fe20000000a00 */
[----:B------:R-:W-:Y:S01]  /*1bd0*/  IMAD.U32 R4, RZ, RZ, UR4 ;  /* 0x00000004ff047e24 */ /* 0x000fe2000f8e00ff */
[----:B------:R0:W1:Y:S01]  /*1be0*/  LDC.64 R14, c[0x4][R0] ;  /* 0x01000000000e7b82 */ /* 0x0000620000000a00 */
[----:B------:R-:W-:Y:S01]  /*1bf0*/  IMAD.U32 R5, RZ, RZ, UR5 ;  /* 0x00000005ff057e24 */ /* 0x000fe2000f8e00ff */
[----:B------:R-:W-:Y:S01]  /*1c00*/  ULDC.64 UR4, c[0x4][0x70] ;  /* 0x01001c0000047ab9 */ /* 0x000fe20000000a00 */
[----:B------:R-:W-:Y:S02]  /*1c10*/  IMAD.U32 R10, RZ, RZ, UR6 ;  /* 0x00000006ff0a7e24 */ /* 0x000fe4000f8e00ff */
[----:B------:R-:W-:Y:S02]  /*1c20*/  IMAD.U32 R6, RZ, RZ, UR4 ;  /* 0x00000004ff067e24 */ /* 0x000fe4000f8e00ff */
[----:B------:R-:W-:-:S02]  /*1c30*/  IMAD.U32 R7, RZ, RZ, UR5 ;  /* 0x00000005ff077e24 */ /* 0x000fc4000f8e00ff */
[----:B------:R-:W-:Y:S02]  /*1c40*/  IMAD.U32 R11, RZ, RZ, UR7 ;  /* 0x00000007ff0b7e24 */ /* 0x000fe4000f8e00ff */
[----:B------:R-:W-:Y:S02]  /*1c50*/  IMAD.MOV.U32 R8, RZ, RZ, 0x1e1 ;  /* 0x000001e1ff087424 */ /* 0x000fe400078e00ff */
[----:B------:R-:W-:Y:S02]  /*1c60*/  IMAD.MOV.U32 R12, RZ, RZ, 0x1 ;  /* 0x00000001ff0c7424 */ /* 0x000fe400078e00ff */
[----:B0-----:R-:W-:-:S07]  /*1c70*/  IMAD.MOV.U32 R13, RZ, RZ, RZ ;  /* 0x000000ffff0d7224 */ /* 0x001fce00078e00ff */
[----:B------:R-:W-:-:S07]  /*1c80*/  LEPC R20, `(.L_x_20) ;  /* 0x000000001014794e */ /* 0x000fce0000000000 */
[----:B-1---5:R-:W-:Y:S05]  /*1c90*/  CALL.ABS.NOINC R14 ;  /* 0x000000000e007343 */ /* 0x022fea0003c00000 */
.L_x_20:
[----:B0-----:R-:W-:-:S05]  /*1ca0*/  IMAD.U32 R0, RZ, RZ, UR42 ;  /* 0x0000002aff007e24 */ /* 0x001fca000f8e00ff */
[----:B------:R-:W-:-:S13]  /*1cb0*/  ISETP.NE.AND P0, PT, R0, 0x3, PT ;  /* 0x000000030000780c */ /* 0x000fda0003f05270 */
[----:B------:R-:W-:Y:S05]  /*1cc0*/  @!P0 BRA `(.L_x_21) ;  /* 0x0000000000048947 */ /* 0x000fea0003800000 */
[----:B------:R-:W-:Y:S01]  /*1cd0*/  BPT.TRAP 0x1 ;  /* 0x000000040000795c */ /* 0x000fe20000300000 */
.L_x_21:
[----:B------:R-:W-:Y:S02]  /*1ce0*/  IMAD.U32 R3, RZ, RZ, UR45 ;  /* 0x0000002dff037e24 */ /* 0x000fe4000f8e00ff */
[----:B------:R-:W-:-:S03]  /*1cf0*/  IMAD.U32 R0, RZ, RZ, UR49 ;  /* 0x00000031ff007e24 */ /* 0x000fc6000f8e00ff */
[----:B------:R-:W-:Y:S02]  /*1d00*/  LEA R3, R3, UR44, 0x3 ;  /* 0x0000002c03037c11 */ /* 0x000fe4000f8e18ff */
[----:B------:R-:W-:-:S04]  /*1d10*/  SHF.L.U32 R0, R0, 0x1f, RZ ;  /* 0x0000001f00007819 */ /* 0x000fc800000006ff */
[----:B------:R0:W1:Y:S01]  /*1d20*/  SYNCS.PHASECHK.TRANS64.TRYWAIT P1, [R3+URZ], R0 ;  /* 0x00000000030075a7 */ /* 0x000062000802017f */
[----:B------:R-:W-:Y:S05]  /*1d30*/  @!P0 BRA `(.L_x_22) ;  /* 0x0000000000048947 */ /* 0x000fea0003800000 */
[----:B------:R-:W-:Y:S01]  /*1d40*/  BPT.TRAP 0x1 ;  /* 0x000000040000795c */ /* 0x000fe20000300000 */
.L_x_22:
[----:B------:R-:W-:-:S05]  /*1d50*/  IMAD.U32 R4, RZ, RZ, UR48 ;  /* 0x00000030ff047e24 */ /* 0x000fca000f8e00ff */
[----:B------:R-:W-:Y:S01]  /*1d60*/  ISETP.GE.AND P2, PT, R4, 0x1, PT ;  /* 0x000000010400780c */ /* 0x000fe20003f46270 */
[----:B-1----:R-:W-:-:S12]  /*1d70*/  @P1 BRA `(.L_x_23) ;  /* 0x0000000000081947 */ /* 0x002fd80003800000 */
[----:B------:R-:W1:Y:S02]  /*1d80*/  SYNCS.PHASECHK.TRANS64.TRYWAIT P1, [R3+URZ], R0 ;  /* 0x00000000030075a7 */ /* 0x000e64000802017f */
[----:B-1----:R-:W-:Y:S05]  /*1d90*/  @!P1 BRA `(.L_x_24) ;  /* 0x00000080003c9947 */ /* 0x002fea0003800000 */
.L_x_23:
[----:B------:R-:W-:Y:S05]  /*1da0*/  WARPSYNC.ALL ;  /* 0x0000000000007948 */ /* 0x000fea0003800000 */
[----:B------:R-:W-:Y:S01]  /*1db0*/  UIADD3 UR4, UR44, 0x300, URZ ;  /* 0x000003002c047890 */ /* 0x000fe2000fffe03f */
[----:B------:R-:W-:Y:S01]  /*1dc0*/  WARPGROUP.ARRIVE ;  /* 0x00000000000079c5 */ /* 0x000fe20000000000 */
[----:B------:R-:W-:Y:S02]  /*1dd0*/  UIADD3 UR5, UR44, 0x10300, URZ ;  /* 0x000103002c057890 */ /* 0x000fe4000fffe03f */
[----:B------:R-:W-:Y:S02]  /*1de0*/  USHF.R.U32.HI UR4, URZ, 0x4, UR4 ;  /* 0x000000043f047899 */ /* 0x000fe40008011604 */
[----:B------:R-:W-:-:S02]  /*1df0*/  USHF.R.U32.HI UR5, URZ, 0x4, UR5 ;  /* 0x000000043f057899 */ /* 0x000fc40008011605 */
[----:B------:R-:W-:Y:S02]  /*1e00*/  ULOP3.LUT UR4, UR4, 0x3fff, URZ, 0xc0, !UPT ;  /* 0x00003fff04047892 */ /* 0x000fe4000f8ec03f */
[----:B------:R-:W-:Y:S02]  /*1e10*/  ULOP3.LUT UR5, UR5, 0x3fff, URZ, 0xc0, !UPT ;  /* 0x00003fff05057892 */ /* 0x000fe4000f8ec03f */
[----:B------:R-:W-:Y:S02]  /*1e20*/  ULOP3.LUT UR8, UR4, 0x10000, URZ, 0xfc, !UPT ;  /* 0x0001000004087892 */ /* 0x000fe4000f8efc3f */
[----:B------:R-:W-:Y:S02]  /*1e30*/  ULOP3.LUT UR9, UR5, 0x10000, URZ, 0xfc, !UPT ;  /* 0x0001000005097892 */ /* 0x000fe4000f8efc3f */
[----:B------:R-:W-:Y:S02]  /*1e40*/  ULEA UR4, UR45, UR8, 0x7 ;  /* 0x000000082d047291 */ /* 0x000fe4000f8e383f */
[----:B------:R-:W-:Y:S01]  /*1e50*/  UIMAD UR10, UR45, 0x140, UR9 ;  /* 0x000001402d0a78a4 */ /* 0x000fe2000f8e0209 */
[----:B------:R-:W-:Y:S01]  /*1e60*/  UMOV UR5, 0xc0000010 ;  /* 0xc000001000057882 */ /* 0x000fe20000000000 */
[----:B------:R-:W-:-:S02]  /*1e70*/  UMOV UR7, 0xc0000010 ;  /* 0xc000001000077882 */ /* 0x000fc40000000000 */
[----:B------:R-:W-:Y:S02]  /*1e80*/  UIADD3 UR11, UR10, 0x40, URZ ;  /* 0x000000400a0b7890 */ /* 0x000fe4000fffe03f */
[----:B------:R-:W-:Y:S02]  /*1e90*/  UIADD3 UR12, UR10, 0x80, URZ ;  /* 0x000000800a0c7890 */ /* 0x000fe4000fffe03f */
[----:B------:R-:W-:Y:S01]  /*1ea0*/  UMOV UR6, UR10 ;  /* 0x0000000a00067c82 */ /* 0x000fe20008000000 */
[----:B------:R-:W-:Y:S01]  /*1eb0*/  UIADD3 UR13, UR10, 0xc0, URZ ;  /* 0x000000c00a0d7890 */ /* 0x000fe2000fffe03f */
[----:B------:R-:W-:Y:S01]  /*1ec0*/  HGMMA.64x32x16.F32 R88, gdesc[UR4], RZ, !UPT, gsb0 ;  /* 0x00600000045879f0 */ /* 0x000fe2000c0008ff */
[----:B------:R-:W-:Y:S01]  /*1ed0*/  UMOV UR6, UR11 ;  /* 0x0000000b00067c82 */ /* 0x000fe20008000000 */
[----:B------:R-:W-:Y:S01]  /*1ee0*/  UMOV UR7, 0xc0000010 ;  /* 0xc000001000077882 */ /* 0x000fe20000000000 */
[----:B------:R-:W-:Y:S01]  /*1ef0*/  UIADD3 UR10, UR10, 0x100, URZ ;  /* 0x000001000a0a7890 */ /* 0x000fe2000fffe03f */
[----:B------:R-:W-:-:S02]  /*1f00*/  WARPGROUP.DEPBAR.LE gsb0, 0x0 ;  /* 0x00008000000079c5 */ /* 0x000fc40000010000 */
[----:B------:R-:W-:-:S06]  /*1f10*/  WARPGROUP.ARRIVE ;  /* 0x00000000000079c5 */ /* 0x000fcc0000000000 */
[----:B------:R-:W-:Y:S01]  /*1f20*/  HGMMA.64x32x16.F32 R72, gdesc[UR4], RZ, !UPT, gsb0 ;  /* 0x00600000044879f0 */ /* 0x000fe2000c0008ff */
[----:B------:R-:W-:Y:S01]  /*1f30*/  UMOV UR6, UR12 ;  /* 0x0000000c00067c82 */ /* 0x000fe20008000000 */
[----:B------:R-:W-:Y:S01]  /*1f40*/  UMOV UR7, 0xc0000010 ;  /* 0xc000001000077882 */ /* 0x000fe20000000000 */
[----:B------:R-:W-:Y:S02]  /*1f50*/  WARPGROUP.DEPBAR.LE gsb0, 0x0 ;  /* 0x00008000000079c5 */ /* 0x000fe40000010000 */
        /* <DEDUP_REMOVED lines=11> */
[----:B------:R-:W-:Y:S03]  /*2010*/  HGMMA.64x32x16.F32 R24, gdesc[UR4], RZ, !UPT, gsb0 ;  /* 0x00600000041879f0 */ /* 0x000fe6000c0008ff */
[----:B------:R-:W-:Y:S02]  /*2020*/  WARPGROUP.DEPBAR.LE gsb0, 0x0 ;  /* 0x00008000000079c5 */ /* 0x000fe40000010000 */
[----:B------:R-:W-:Y:S05]  /*2030*/  @!P2 BRA `(.L_x_25) ;  /* 0x000000040020a947 */ /* 0x000fea0003800000 */
[----:B------:R-:W-:Y:S01]  /*2040*/  UIADD3 UR4, UR45, 0x1, URZ ;  /* 0x000000012d047890 */ /* 0x000fe2000fffe03f */
[----:B01----:R-:W-:Y:S02]  /*2050*/  IMAD.U32 R0, RZ, RZ, UR48 ;  /* 0x00000030ff007e24 */ /* 0x003fe4000f8e00ff */
[----:B------:R-:W-:Y:S01]  /*2060*/  IMAD.U32 R3, RZ, RZ, UR45 ;  /* 0x0000002dff037e24 */ /* 0x000fe2000f8e00ff */
[----:B------:R-:W-:-:S04]  /*2070*/  UISETP.NE.AND UP0, UPT, UR4, 0x20, UPT ;  /* 0x000000200400788c */ /* 0x000fc8000bf05270 */
[----:B------:R-:W-:Y:S02]  /*2080*/  USEL UR5, URZ, 0x1, UP0 ;  /* 0x000000013f057887 */ /* 0x000fe40008000000 */
[----:B------:R-:W-:Y:S02]  /*2090*/  USEL UR10, UR4, URZ, UP0 ;  /* 0x0000003f040a7287 */ /* 0x000fe40008000000 */
[----:B------:R-:W-:-:S06]  /*20a0*/  ULOP3.LUT UR5, UR49, UR5, URZ, 0x3c, !UPT ;  /* 0x0000000531057292 */ /* 0x000fcc000f8e3c3f */
[----:B------:R-:W-:-:S07]  /*20b0*/  IMAD.U32 R6, RZ, RZ, UR5 ;  /* 0x00000005ff067e24 */ /* 0x000fce000f8e00ff */
.L_x_32:
[----:B------:R-:W-:Y:S05]  /*20c0*/  @!P0 BRA `(.L_x_26) ;  /* 0x0000000000048947 */ /* 0x000fea0003800000 */
[----:B------:R-:W-:Y:S01]  /*20d0*/  BPT.TRAP 0x1 ;  /* 0x000000040000795c */ /* 0x000fe20000300000 */
.L_x_26:
[----:B------:R-:W-:Y:S01]  /*20e0*/  ULEA UR4, UR10, UR44, 0x3 ;  /* 0x0000002c0a047291 */ /* 0x000fe2000f8e183f */
[----:B------:R-:W-:-:S08]  /*20f0*/  SHF.L.U32 R4, R6, 0x1f, RZ ;  /* 0x0000001f06047819 */ /* 0x000fd000000006ff */
[----:B------:R0:W1:Y:S01]  /*2100*/  SYNCS.PHASECHK.TRANS64.TRYWAIT P1, [UR4], R4 ;  /* 0x00000004ff0075a7 */ /* 0x0000620008020144 */
[----:B------:R-:W-:Y:S05]  /*2110*/  @!P0 BRA `(.L_x_27) ;  /* 0x0000000000048947 */ /* 0x000fea0003800000 */
[----:B------:R-:W-:Y:S01]  /*2120*/  BPT.TRAP 0x1 ;  /* 0x000000040000795c */ /* 0x000fe20000300000 */
.L_x_27:
[----:B-1----:R-:W-:Y:S05]  /*2130*/  @P1 BRA `(.L_x_28) ;  /* 0x0000000000081947 */ /* 0x002fea0003800000 */
[----:B------:R-:W1:Y:S02]  /*2140*/  SYNCS.PHASECHK.TRANS64.TRYWAIT P1, [UR4], R4 ;  /* 0x00000004ff0075a7 */ /* 0x000e640008020144 */
[----:B-1----:R-:W-:Y:S05]  /*2150*/  @!P1 BRA `(.L_x_29) ;  /* 0x0000007c00609947 */ /* 0x002fea0003800000 */
.L_x_28:
[----:B------:R-:W-:Y:S01]  /*2160*/  ULEA UR4, UR10, UR8, 0x7 ;  /* 0x000000080a047291 */ /* 0x000fe2000f8e383f */
[----:B------:R-:W-:Y:S01]  /*2170*/  WARPGROUP.ARRIVE ;  /* 0x00000000000079c5 */ /* 0x000fe20000000000 */
[----:B------:R-:W-:Y:S01]  /*2180*/  UIMAD UR11, UR10, 0x140, UR9 ;  /* 0x000001400a0b78a4 */ /* 0x000fe2000f8e0209 */
[----:B------:R-:W-:Y:S01]  /*2190*/  UMOV UR5, 0xc0000010 ;  /* 0xc000001000057882 */ /* 0x000fe20000000000 */
[----:B------:R-:W-:Y:S02]  /*21a0*/  UMOV UR7, 0xc0000010 ;  /* 0xc000001000077882 */ /* 0x000fe40000000000 */
[----:B------:R-:W-:Y:S02]  /*21b0*/  UIADD3 UR12, UR11, 0x40, URZ ;  /* 0x000000400b0c7890 */ /* 0x000fe4000fffe03f */
[----:B------:R-:W-:Y:S02]  /*21c0*/  UIADD3 UR13, UR11, 0x80, URZ ;  /* 0x000000800b0d7890 */ /* 0x000fe4000fffe03f */
[----:B------:R-:W-:Y:S01]  /*21d0*/  UMOV UR6, UR11 ;  /* 0x0000000b00067c82 */ /* 0x000fe20008000000 */
[----:B------:R-:W-:Y:S01]  /*21e0*/  UIADD3 UR14, UR11, 0xc0, URZ ;  /* 0x000000c00b0e7890 */ /* 0x000fe2000fffe03f */
[----:B------:R-:W-:Y:S01]  /*21f0*/  HGMMA.64x32x16.F32 R88, gdesc[UR4], R88, gsb0 ;  /* 0x00600000045879f0 */ /* 0x000fe20008000858 */
[----:B------:R-:W-:Y:S01]  /*2200*/  UMOV UR6, UR12 ;  /* 0x0000000c00067c82 */ /* 0x000fe20008000000 */
[----:B------:R-:W-:Y:S01]  /*2210*/  UMOV UR7, 0xc0000010 ;  /* 0xc000001000077882 */ /* 0x000fe20000000000 */
[----:B------:R-:W-:Y:S01]  /*2220*/  UIADD3 UR11, UR11, 0x100, URZ ;  /* 0x000001000b0b7890 */ /* 0x000fe2000fffe03f */
[----:B------:R-:W-:-:S02]  /*2230*/  WARPGROUP.DEPBAR.LE gsb0, 0x0 ;  /* 0x00008000000079c5 */ /* 0x000fc40000010000 */
[----:B------:R-:W-:-:S06]  /*2240*/  WARPGROUP.ARRIVE ;  /* 0x00000000000079c5 */ /* 0x000fcc0000000000 */
[----:B------:R-:W-:Y:S01]  /*2250*/  HGMMA.64x32x16.F32 R72, gdesc[UR4], R72, gsb0 ;  /* 0x00600000044879f0 */ /* 0x000fe20008000848 */
[----:B------:R-:W-:Y:S01]  /*2260*/  UMOV UR6, UR13 ;  /* 0x0000000d00067c82 */ /* 0x000fe20008000000 */
[----:B------:R-:W-:Y:S01]  /*2270*/  UMOV UR7, 0xc0000010 ;  /* 0xc000001000077882 */ /* 0x000fe20000000000 */
[----:B------:R-:W-:Y:S02]  /*2280*/  WARPGROUP.DEPBAR.LE gsb0, 0x0 ;  /* 0x00008000000079c5 */ /* 0x000fe40000010000 */
        /* <DEDUP_REMOVED lines=11> */
[----:B------:R-:W-:Y:S03]  /*2340*/  HGMMA.64x32x16.F32 R24, gdesc[UR4], R24, gsb0 ;  /* 0x00600000041879f0 */ /* 0x000fe60008000818 */
[----:B------:R-:W-:Y:S02]  /*2350*/  WARPGROUP.DEPBAR.LE gsb0, 0x0 ;  /* 0x00008000000079c5 */ /* 0x000fe40000010000 */
[----:B------:R-:W-:Y:S05]  /*2360*/  @!P0 BRA `(.L_x_30) ;  /* 0x0000000000048947 */ /* 0x000fea0003800000 */
[----:B------:R-:W-:Y:S01]  /*2370*/  BPT.TRAP 0x1 ;  /* 0x000000040000795c */ /* 0x000fe20000300000 */
.L_x_30:
[----:B------:R-:W-:Y:S01]  /*2380*/  ISETP.NE.AND P1, PT, R23, RZ, PT ;  /* 0x000000ff1700720c */ /* 0x000fe20003f25270 */
[----:B------:R-:W-:-:S12]  /*2390*/  UISETP.GT.U32.AND UP0, UPT, UR41, 0x1, UPT ;  /* 0x000000012900788c */ /* 0x000fd8000bf04070 */
[----:B01----:R-:W-:-:S05]  /*23a0*/  @P1 LEA R4, R3, UR44, 0x3 ;  /* 0x0000002c03041c11 */ /* 0x003fca000f8e18ff */
[----:B------:R-:W-:-:S05]  /*23b0*/  @P1 VIADD R5, R4, 0x100 ;  /* 0x0000010004051836 */ /* 0x000fca0000000000 */
[----:B------:R-:W-:-:S04]  /*23c0*/  @P1 PRMT R5, R22, 0x654, R5 ;  /* 0x0000065416051816 */ /* 0x000fc80000000005 */
[----:B------:R0:W-:Y:S01]  /*23d0*/  @P1 SYNCS.ARRIVE.TRANS64.RED.A1T0 RZ, [R5+URZ], RZ ;  /* 0x000000ff05ff19a7 */ /* 0x0001e2000810043f */
[----:B------:R-:W-:-:S13]  /*23e0*/  PLOP3.LUT P1, PT, PT, PT, UP0, 0x80, 0x0 ;  /* 0x000000000000781c */ /* 0x000fda0003f2f008 */
[----:B0-----:R-:W-:Y:S05]  /*23f0*/  @P1 BRA `(.L_x_31) ;  /* 0x0000000000041947 */ /* 0x001fea0003800000 */
[----:B------:R-:W-:Y:S01]  /*2400*/  BPT.TRAP 0x1 ;  /* 0x000000040000795c */ /* 0x000fe20000300000 */
.L_x_31:
[----:B------:R-:W-:Y:S01]  /*2410*/  UIADD3 UR10, UR10, 0x1, URZ ;  /* 0x000000010a0a7890 */ /* 0x000fe2000fffe03f */
[C---:B------:R-:W-:Y:S01]  /*2420*/  ISETP.GT.AND P2, PT, R0.reuse, 0x1, PT ;  /* 0x000000010000780c */ /* 0x040fe20003f44270 */
[----:B------:R-:W-:Y:S02]  /*2430*/  VIADD R3, R3, 0x1 ;  /* 0x0000000103037836 */ /* 0x000fe40000000000 */
[----:B------:R-:W-:Y:S01]  /*2440*/  UISETP.NE.AND UP0, UPT, UR10, 0x20, UPT ;  /* 0x000000200a00788c */ /* 0x000fe2000bf05270 */
[----:B------:R-:W-:Y:S02]  /*2450*/  VIADD R0, R0, 0xffffffff ;  /* 0xffffffff00007836 */ /* 0x000fe40000000000 */
[C---:B------:R-:W-:Y:S01]  /*2460*/  ISETP.NE.AND P1, PT, R3.reuse, 0x20, PT ;  /* 0x000000200300780c */ /* 0x040fe20003f25270 */
[----:B------:R-:W-:Y:S02]  /*2470*/  USEL UR4, URZ, 0x1, UP0 ;  /* 0x000000013f047887 */ /* 0x000fe40008000000 */
[----:B------:R-:W-:Y:S01]  /*2480*/  USEL UR10, UR10, URZ, UP0 ;  /* 0x0000003f0a0a7287 */ /* 0x000fe20008000000 */
[----:B------:R-:W-:-:S03]  /*2490*/  SEL R3, R3, RZ, P1 ;  /* 0x000000ff03037207 */ /* 0x000fc60000800000 */
[----:B------:R-:W-:Y:S01]  /*24a0*/  LOP3.LUT R6, R6, UR4, RZ, 0x3c, !PT ;  /* 0x0000000406067c12 */ /* 0x000fe2000f8e3cff */
[----:B------:R-:W-:Y:S07]  /*24b0*/  @P2 BRA `(.L_x_32) ;  /* 0xfffffffc00002947 */ /* 0x000fee000383ffff */
.L_x_25:
[----:B01----:R-:W0:Y:S01]  /*24c0*/  LDC R0, c[0x0][0x28c] ;  /* 0x0000a300ff007b82 */ /* 0x003e220000000800 */
[----:B------:R1:W-:Y:S01]  /*24d0*/  SYNCS.ARRIVE.TRANS64.A1T0 RZ, [R110+UR47], RZ ;  /* 0x000000ff6eff79a7 */ /* 0x0003e2000810002f */
[----:B0-----:R-:W-:-:S13]  /*24e0*/  ISETP.GE.AND P1, PT, R0, 0x1, PT ;  /* 0x000000010000780c */ /* 0x001fda0003f26270 */
[----:B-1----:R-:W-:Y:S05]  /*24f0*/  @!P1 BRA `(.L_x_33) ;  /* 0x0000000000409947 */ /* 0x002fea0003800000 */
[----:B------:R-:W-:Y:S05]  /*2500*/  @!P0 BRA `(.L_x_34) ;  /* 0x0000000000048947 */ /* 0x000fea0003800000 */
[----:B------:R-:W-:Y:S01]  /*2510*/  BPT.TRAP 0x1 ;  /* 0x000000040000795c */ /* 0x000fe20000300000 */
.L_x_34:
[----:B------:R-:W-:Y:S01]  /*2520*/  ISETP.NE.AND P0, PT, R23, RZ, PT ;  /* 0x000000ff1700720c */ /* 0x000fe20003f05270 */
[----:B------:R-:W-:-:S12]  /*2530*/  IMAD.U32 R3, RZ, RZ, UR44 ;  /* 0x0000002cff037e24 */ /* 0x000fd8000f8e00ff */
[----:B------:R-:W-:-:S05]  /*2540*/  VOTEU.ANY UP0, P0 ;  /* 0x00000000003f7886 */ /* 0x000fca0000000100 */
[----:B------:R-:W-:Y:S02]  /*2550*/  @UP0 UIADD3 UR4, UR48, UR45, URZ ;  /* 0x0000002d30040290 */ /* 0x000fe4000fffe03f */
[----:B------:R-:W-:-:S04]  /*2560*/  UISETP.GT.U32.AND UP0, UPT, UR41, 0x1, UPT ;  /* 0x000000012900788c */ /* 0x000fc8000bf04070 */
[----:B------:R-:W-:-:S04]  /*2570*/  IMAD.U32 R0, RZ, RZ, UR4 ;  /* 0x00000004ff007e24 */ /* 0x000fc8000f8e00ff */
[----:B------:R-:W-:-:S05]  /*2580*/  @P0 IMAD.SHL.U32 R0, R0, 0x8, RZ ;  /* 0x0000000800000824 */ /* 0x000fca00078e00ff */
[----:B------:R-:W-:-:S04]  /*2590*/  @P0 LOP3.LUT R0, R0, 0xf8, RZ, 0xc0, !PT ;  /* 0x000000f800000812 */ /* 0x000fc800078ec0ff */
[----:B------:R-:W-:-:S04]  /*25a0*/  @P0 IADD3 R3, R3, 0x100, R0 ;  /* 0x0000010003030810 */ /* 0x000fc80007ffe000 */
[----:B------:R-:W-:-:S04]  /*25b0*/  @P0 PRMT R3, R22, 0x654, R3 ;  /* 0x0000065416030816 */ /* 0x000fc80000000003 */
[----:B------:R0:W-:Y:S01]  /*25c0*/  @P0 SYNCS.ARRIVE.TRANS64.RED.A1T0 RZ, [R3+URZ], RZ ;  /* 0x000000ff03ff09a7 */ /* 0x0001e2000810043f */
[----:B------:R-:W-:-:S13]  /*25d0*/  PLOP3.LUT P0, PT, PT, PT, UP0, 0x80, 0x0 ;  /* 0x000000000000781c */ /* 0x000fda0003f0f008 */
[----:B0-----:R-:W-:Y:S05]  /*25e0*/  @P0 BRA `(.L_x_33) ;  /* 0x0000000000040947 */ /* 0x001fea0003800000 */
[----:B------:R-:W-:Y:S01]  /*25f0*/  BPT.TRAP 0x1 ;  /* 0x000000040000795c */ /* 0x000fe20000300000 */
.L_x_33:
[----:B------:R-:W-:Y:S01]  /*2600*/  SHF.L.U32 R0, R118, 0x1f, RZ ;  /* 0x0000001f76007819 */ /* 0x000fe200000006ff */
[----:B------:R-:W-:Y:S01]  /*2610*/  UIADD3 UR45, UR43, UR45, URZ ;  /* 0x0000002d2b2d7290 */ /* 0x000fe2000fffe03f */
[----:B------:R-:W0:Y:S01]  /*2620*/  LDC R7, c[0x0][0x288] ;  /* 0x0000a200ff077b82 */ /* 0x000e220000000800 */
[----:B------:R-:W-:Y:S02]  /*2630*/  IMAD.SHL.U32 R12, R108, 0x2, RZ ;  /* 0x000000026c0c7824 */ /* 0x000fe400078e00ff */
[----:B------:R-:W-:Y:S02]  /*2640*/  USHF.R.U32.HI UR4, URZ, 0x5, UR45 ;  /* 0x000000053f047899 */ /* 0x000fe4000801162d */
[----:B------:R-:W-:Y:S01]  /*2650*/  UISETP.GT.U32.AND UP0, UPT, UR45, 0x1f, UPT ;  /* 0x0000001f2d00788c */ /* 0x000fe2000bf04070 */
[----:B------:R-:W-:Y:S01]  /*2660*/  SHF.R.S32.HI R13, RZ, 0x1f, R12 ;  /* 0x0000001fff0d7819 */ /* 0x000fe2000001140c */
[----:B------:R-:W-:Y:S01]  /*2670*/  ULOP3.LUT UR4, UR4, 0x1, URZ, 0xc0, !UPT ;  /* 0x0000000104047892 */ /* 0x000fe2000f8ec03f */
[----:B------:R-:W1:Y:S01]  /*2680*/  SYNCS.PHASECHK.TRANS64.TRYWAIT P0, [R109+UR46+0x10], R0 ;  /* 0x000010006d0075a7 */ /* 0x000e62000800016e */
[----:B------:R-:W-:-:S02]  /*2690*/  UISETP.LT.U32.AND UP0, UPT, UR43, 0x20, UP0 ;  /* 0x000000202b00788c */ /* 0x000fc40008701070 */
[----:B------:R-:W-:Y:S02]  /*26a0*/  UISETP.NE.U32.AND UP1, UPT, UR4, 0x1, UPT ;  /* 0x000000010400788c */ /* 0x000fe4000bf25070 */
[----:B------:R-:W-:Y:S02]  /*26b0*/  USEL UR5, URZ, 0x1, !UP0 ;  /* 0x000000013f057887 */ /* 0x000fe4000c000000 */
[----:B------:R-:W-:Y:S02]  /*26c0*/  UISETP.GT.U32.AND UP1, UPT, UR43, 0x1f, !UP1 ;  /* 0x0000001f2b00788c */ /* 0x000fe4000cf24070 */
[----:B------:R-:W-:Y:S02]  /*26d0*/  ULOP3.LUT UR45, UR45, 0x1f, URZ, 0xc0, !UPT ;  /* 0x0000001f2d2d7892 */ /* 0x000fe4000f8ec03f */
[----:B------:R-:W-:-:S04]  /*26e0*/  USEL UR4, URZ, 0x1, !UP1 ;  /* 0x000000013f047887 */ /* 0x000fc8000c800000 */
[----:B------:R-:W-:Y:S01]  /*26f0*/  ULOP3.LUT UR49, UR4, UR49, UR5, 0x96, !UPT ;  /* 0x0000003104317292 */ /* 0x000fe2000f8e9605 */
[----:B01----:R-:W-:Y:S11]  /*2700*/  @!P0 BRA `(.L_x_35) ;  /* 0x00000078000c8947 */ /* 0x003ff60003800000 */
.L_x_249:
[----:B------:R-:W-:Y:S01]  /*2710*/  IMAD.SHL.U32 R4, R18, 0x40, RZ ;  /* 0x0000004012047824 */ /* 0x000fe200078e00ff */
[----:B------:R-:W-:Y:S01]  /*2720*/  ULDC UR6, c[0x0][0x284] ;  /* 0x0000a10000067ab9 */ /* 0x000fe20000000800 */
[----:B------:R-:W-:Y:S01]  /*2730*/  IMAD R114, R2, 0xa0, RZ ;  /* 0x000000a002727824 */ /* 0x000fe200078e02ff */
[----:B------:R-:W-:Y:S01]  /*2740*/  SHF.R.S32.HI R11, RZ, 0x1f, R19 ;  /* 0x0000001fff0b7819 */ /* 0x000fe20000011413 */
[----:B------:R-:W-:Y:S01]  /*2750*/  ULDC.64 UR4, c[0x0][0x5d0] ;  /* 0x0001740000047ab9 */ /* 0x000fe20000000a00 */
[----:B------:R-:W-:Y:S01]  /*2760*/  ISETP.GE.AND P0, PT, R4, UR6, PT ;  /* 0x0000000604007c0c */ /* 0x000fe2000bf06270 */
[----:B------:R-:W-:Y:S01]  /*2770*/  IMAD.WIDE.U32 R2, R19, UR4, R12 ;  /* 0x0000000413027c25 */ /* 0x000fe2000f8e000c */
[----:B------:R-:W-:Y:S02]  /*2780*/  SHF.R.S32.HI R115, RZ, 0x1f, R114 ;  /* 0x0000001fff737819 */ /* 0x000fe40000011472 */
[C---:B------:R-:W-:Y:S01]  /*2790*/  ISETP.GE.OR P0, PT, R114.reuse, R7, P0 ;  /* 0x000000077200720c */ /* 0x040fe20000706670 */
[----:B0-----:R-:W-:Y:S01]  /*27a0*/  IMAD R0, R11, UR4, RZ ;  /* 0x000000040b007c24 */ /* 0x001fe2000f8e02ff */
[----:B------:R-:W-:-:S03]  /*27b0*/  IADD3 R8, P1, R114, R2, RZ ;  /* 0x0000000272087210 */ /* 0x000fc60007f3e0ff */
[----:B------:R-:W-:-:S05]  /*27c0*/  IMAD R5, R19, UR5, R0 ;  /* 0x0000000513057c24 */ /* 0x000fca000f8e0200 */
[----:B------:R-:W-:-:S03]  /*27d0*/  IADD3.X R9, R115, R3, R5, P1, !PT ;  /* 0x0000000373097210 */ /* 0x000fc60000ffe405 */
[----:B------:R-:W-:Y:S05]  /*27e0*/  @P0 BRA `(.L_x_36) ;  /* 0x0000004c00c40947 */ /* 0x000fea0003800000 */
[----:B------:R-:W0:Y:S01]  /*27f0*/  LDC.64 R2, c[0x0][0x5c8] ;  /* 0x00017200ff027b82 */ /* 0x000e220000000a00 */
[----:B-----5:R-:W-:Y:S01]  /*2800*/  FSETP.NEU.AND P1, PT, R105, RZ, PT ;  /* 0x000000ff6900720b */ /* 0x020fe20003f2d000 */
[----:B------:R-:W-:Y:S01]  /*2810*/  IMAD R5, R108, -0x2, R7 ;  /* 0xfffffffe6c057824 */ /* 0x000fe200078e0207 */
[----:B------:R-:W-:Y:S01]  /*2820*/  BSSY B0, `(.L_x_36) ;  /* 0x00004ed000007945 */ /* 0x000fe20003800000 */
[----:B------:R-:W-:-:S04]  /*2830*/  IMAD.WIDE R120, R18, 0x40, R106 ;  /* 0x0000004012787825 */ /* 0x000fc800078e026a */
[----:B------:R-:W-:Y:S02]  /*2840*/  IMAD.IADD R0, R5, 0x1, -R114 ;  /* 0x0000000105007824 */ /* 0x000fe400078e0a72 */
[----:B------:R-:W-:-:S03]  /*2850*/  IMAD.IADD R4, R113, 0x1, -R4 ;  /* 0x0000000171047824 */ /* 0x000fc600078e0a04 */
[----:B------:R-:W-:-:S04]  /*2860*/  ISETP.GT.AND P0, PT, R0, RZ, PT ;  /* 0x000000ff0000720c */ /* 0x000fc80003f04270 */
[----:B------:R-:W-:Y:S01]  /*2870*/  ISETP.GT.AND P2, PT, R4, RZ, P0 ;  /* 0x000000ff0400720c */ /* 0x000fe20000744270 */
[-C--:B0-----:R-:W-:Y:S02]  /*2880*/  IMAD R5, R121, R2.reuse, RZ ;  /* 0x0000000279057224 */ /* 0x081fe400078e02ff */
[----:B------:R-:W-:-:S04]  /*2890*/  IMAD.WIDE.U32 R8, R120, R2, R8 ;  /* 0x0000000278087225 */ /* 0x000fc800078e0008 */
[----:B------:R-:W-:-:S04]  /*28a0*/  IMAD R5, R120, R3, R5 ;  /* 0x0000000378057224 */ /* 0x000fc800078e0205 */
[----:B------:R-:W-:Y:S01]  /*28b0*/  IMAD.IADD R129, R9, 0x1, R5 ;  /* 0x0000000109817824 */ /* 0x000fe200078e0205 */
[----:B------:R-:W-:Y:S06]  /*28c0*/  @!P1 BRA `(.L_x_37) ;  /* 0x0000003400c09947 */ /* 0x000fec0003800000 */
[----:B------:R-:W0:Y:S01]  /*28d0*/  LDC.64 R122, c[0x0][0x5b8] ;  /* 0x00016e00ff7a7b82 */ /* 0x000e220000000a00 */
[----:B------:R-:W-:-:S07]  /*28e0*/  ULDC.64 UR4, c[0x0][0x5c0] ;  /* 0x0001700000047ab9 */ /* 0x000fce0000000a00 */
[----:B------:R-:W1:Y:S08]  /*28f0*/  LDC.64 R124, c[0x0][0x5b0] ;  /* 0x00016c00ff7c7b82 */ /* 0x000e700000000a00 */
[----:B------:R-:W2:Y:S01]  /*2900*/  LDC.64 R126, c[0x0][0x5a8] ;  /* 0x00016a00ff7e7b82 */ /* 0x000ea20000000a00 */
[-C--:B0-----:R-:W-:Y:S02]  /*2910*/  IMAD R10, R11, R122.reuse, RZ ;  /* 0x0000007a0b0a7224 */ /* 0x081fe400078e02ff */
[----:B------:R-:W-:-:S04]  /*2920*/  IMAD.WIDE.U32 R6, R19, R122, R12 ;  /* 0x0000007a13067225 */ /* 0x000fc800078e000c */
[----:B------:R-:W-:Y:S01]  /*2930*/  IMAD R119, R19, R123, R10 ;  /* 0x0000007b13777224 */ /* 0x000fe200078e020a */
[----:B------:R-:W-:Y:S01]  /*2940*/  IADD3 R14, P1, R114, R6, RZ ;  /* 0x00000006720e7210 */ /* 0x000fe20007f3e0ff */
[----:B-1----:R-:W-:-:S03]  /*2950*/  IMAD R5, R121, R124, RZ ;  /* 0x0000007c79057224 */ /* 0x002fc600078e02ff */
[----:B------:R-:W-:Y:S01]  /*2960*/  IADD3.X R15, R115, R7, R119, P1, !PT ;  /* 0x00000007730f7210 */ /* 0x000fe20000ffe477 */
[C---:B------:R-:W-:Y:S02]  /*2970*/  IMAD R123, R120.reuse, R125, R5 ;  /* 0x0000007d787b7224 */ /* 0x040fe400078e0205 */
[----:B------:R-:W-:-:S04]  /*2980*/  IMAD.WIDE.U32 R6, R120, R124, R14 ;  /* 0x0000007c78067225 */ /* 0x000fc800078e000e */
[----:B------:R-:W-:Y:S01]  /*2990*/  IMAD.IADD R5, R7, 0x1, R123 ;  /* 0x0000000107057824 */ /* 0x000fe200078e027b */
[----:B--2---:R-:W-:-:S04]  /*29a0*/  LEA R20, P1, R6, R126, 0x1 ;  /* 0x0000007e06147211 */ /* 0x004fc800078208ff */
[----:B------:R-:W-:-:S05]  /*29b0*/  LEA.HI.X R21, R6, R127, R5, 0x1, P1 ;  /* 0x0000007f06157211 */ /* 0x000fca00008f0c05 */
[----:B------:R-:W2:Y:S01]  /*29c0*/  @P2 LDG.E.LTC128B.U16 R5, desc[UR50][R20.64] ;  /* 0x0000003214052981 */ /* 0x000ea2000c1e1520 */
[----:B------:R-:W-:Y:S01]  /*29d0*/  IMAD.WIDE.U32 R6, R120, R124, R114 ;  /* 0x0000007c78067225 */ /* 0x000fe200078e0072 */
[----:B------:R-:W-:Y:S02]  /*29e0*/  BSSY B1, `(.L_x_38) ;  /* 0x0000015000017945 */ /* 0x000fe40003800000 */
[----:B------:R-:W-:-:S04]  /*29f0*/  IADD3 R116, P1, R12, R6, RZ ;  /* 0x000000060c747210 */ /* 0x000fc80007f3e0ff */
[----:B------:R-:W-:Y:S02]  /*2a00*/  IADD3.X R117, R13, R123, R7, P1, !PT ;  /* 0x0000007b0d757210 */ /* 0x000fe40000ffe407 */
[----:B------:R-:W-:Y:S01]  /*2a10*/  LEA R10, P1, R8, UR4, 0x1 ;  /* 0x00000004080a7c11 */ /* 0x000fe2000f8208ff */
[----:B------:R-:W-:-:S03]  /*2a20*/  IMAD.WIDE.U32 R116, R19, R122, R116 ;  /* 0x0000007a13747225 */ /* 0x000fc600078e0074 */
[----:B------:R-:W-:Y:S02]  /*2a30*/  LEA.HI.X R11, R8, UR5, R129, 0x1, P1 ;  /* 0x00000005080b7c11 */ /* 0x000fe400088f0c81 */
[----:B------:R-:W-:-:S04]  /*2a40*/  ISETP.GT.AND P1, PT, R0, 0x1, PT ;  /* 0x000000010000780c */ /* 0x000fc80003f24270 */
[----:B------:R-:W-:Y:S01]  /*2a50*/  ISETP.GT.AND P3, PT, R4, RZ, P1 ;  /* 0x000000ff0400720c */ /* 0x000fe20000f64270 */
[----:B--2---:R-:W-:-:S05]  /*2a60*/  HADD2.F32 R6, -RZ, R5.H0_H0 ;  /* 0x20000005ff067230 */ /* 0x004fca0000004100 */
[----:B------:R-:W-:Y:S01]  /*2a70*/  FMUL R7, R6, R105 ;  /* 0x0000006906077220 */ /* 0x000fe20000400000 */
[----:B------:R-:W-:-:S03]  /*2a80*/  LEA R6, P4, R116, R126, 0x1 ;  /* 0x0000007e74067211 */ /* 0x000fc600078808ff */
[----:B------:R-:W-:-:S05]  /*2a90*/  FFMA R7, R88, R104, R7 ;  /* 0x0000006858077223 */ /* 0x000fca0000000007 */
[----:B------:R-:W-:Y:S01]  /*2aa0*/  F2FP.F16.F32.PACK_AB R8, RZ, R7 ;  /* 0x00000007ff08723e */ /* 0x000fe200000000ff */
[----:B------:R-:W-:-:S03]  /*2ab0*/  IMAD.IADD R7, R119, 0x1, R117 ;  /* 0x0000000177077824 */ /* 0x000fc600078e0275 */
[----:B------:R-:W-:Y:S01]  /*2ac0*/  PRMT R9, R8, 0x7610, R9 ;  /* 0x0000761008097816 */ /* 0x000fe20000000009 */
[----:B------:R-:W-:Y:S01]  /*2ad0*/  IMAD.SHL.U32 R8, R124, 0x8, RZ ;  /* 0x000000087c087824 */ /* 0x000fe200078e00ff */
[----:B------:R-:W-:-:S03]  /*2ae0*/  LEA.HI.X R7, R116, R127, R7, 0x1, P4 ;  /* 0x0000007f74077211 */ /* 0x000fc600020f0c07 */
[----:B------:R0:W-:Y:S02]  /*2af0*/  @P2 STG.E.U16 desc[UR50][R10.64], R9 ;  /* 0x000000090a002986 */ /* 0x0001e4000c101532 */
[----:B0-----:R-:W-:Y:S01]  /*2b00*/  SHF.L.U64.HI R9, R124, 0x3, R125 ;  /* 0x000000037c097819 */ /* 0x001fe2000001027d */
[----:B------:R-:W-:Y:S06]  /*2b10*/  @!P3 BRA `(.L_x_39) ;  /* 0x000000000004b947 */ /* 0x000fec0003800000 */
[----:B------:R0:W5:Y:S02]  /*2b20*/  LDG.E.LTC128B.U16 R5, desc[UR50][R6.64+0x2] ;  /* 0x0000023206057981 */ /* 0x000164000c1e1520 */
.L_x_39:
[----:B------:R-:W-:Y:S05]  /*2b30*/  BSYNC B1 ;  /* 0x0000000000017941 */ /* 0x000fea0003800000 */
.L_x_38:
[----:B-----5:R-:W-:Y:S01]  /*2b40*/  HADD2.F32 R18, -RZ, R5.H0_H0 ;  /* 0x20000005ff127230 */ /* 0x020fe20000004100 */
[----:B------:R-:W-:Y:S01]  /*2b50*/  ISETP.GT.AND P0, PT, R4, 0x8, P0 ;  /* 0x000000080400780c */ /* 0x000fe20000704270 */
[----:B------:R-:W-:-:S04]  /*2b60*/  IMAD.WIDE.U32 R8, R120, R124, R8 ;  /* 0x0000007c78087225 */ /* 0x000fc800078e0008 */
[----:B------:R-:W-:Y:S01]  /*2b70*/  FMUL R18, R18, R105 ;  /* 0x0000006912127220 */ /* 0x000fe20000400000 */
[----:B------:R-:W-:Y:S01]  /*2b80*/  IMAD.IADD R123, R123, 0x1, R9 ;  /* 0x000000017b7b7824 */ /* 0x000fe200078e0209 */
[----:B------:R-:W-:Y:S02]  /*2b90*/  IADD3 R9, P2, R14, R8, RZ ;  /* 0x000000080e097210 */ /* 0x000fe40007f5e0ff */
[----:B------:R-:W-:-:S03]  /*2ba0*/  FFMA R18, R89, R104, R18 ;  /* 0x0000006859127223 */ /* 0x000fc60000000012 */
[----:B------:R-:W-:Y:S01]  /*2bb0*/  IMAD.X R20, R123, 0x1, R15, P2 ;  /* 0x000000017b147824 */ /* 0x000fe200010e060f */
[C---:B------:R-:W-:Y:S02]  /*2bc0*/  LEA R14, P2, R9.reuse, R126, 0x1 ;  /* 0x0000007e090e7211 */ /* 0x040fe400078408ff */
[----:B------:R-:W-:Y:S02]  /*2bd0*/  F2FP.F16.F32.PACK_AB R18, RZ, R18 ;  /* 0x00000012ff12723e */ /* 0x000fe400000000ff */
[--C-:B------:R-:W-:Y:S02]  /*2be0*/  LEA.HI.X R15, R9, R127, R20.reuse, 0x1, P2 ;  /* 0x0000007f090f7211 */ /* 0x100fe400010f0c14 */
[----:B------:R-:W-:Y:S02]  /*2bf0*/  PRMT R20, R18, 0x7610, R20 ;  /* 0x0000761012147816 */ /* 0x000fe40000000014 */
[----:B------:R-:W-:-:S03]  /*2c00*/  PRMT R18, R5, 0x7610, R18 ;  /* 0x0000761005127816 */ /* 0x000fc60000000012 */
[----:B------:R1:W-:Y:S04]  /*2c10*/  @P3 STG.E.U16 desc[UR50][R10.64+0x2], R20 ;  /* 0x000002140a003986 */ /* 0x0003e8000c101532 */
[----:B------:R-:W2:Y:S01]  /*2c20*/  @P0 LDG.E.LTC128B.U16 R18, desc[UR50][R14.64] ;  /* 0x000000320e120981 */ /* 0x000ea2000c1e1520 */
[----:B------:R-:W-:Y:S01]  /*2c30*/  IADD3 R12, P2, P3, R12, R8, R114 ;  /* 0x000000080c0c7210 */ /* 0x000fe20007b5e072 */
[----:B------:R-:W-:Y:S01]  /*2c40*/  BSSY B1, `(.L_x_40) ;  /* 0x0000011000017945 */ /* 0x000fe20003800000 */
[----:B------:R-:W-:Y:S02]  /*2c50*/  SHF.L.U64.HI R9, R2, 0x4, R3 ;  /* 0x0000000402097819 */ /* 0x000fe40000010203 */
[----:B------:R-:W-:Y:S02]  /*2c60*/  IADD3.X R13, R13, R123, R115, P2, P3 ;  /* 0x0000007b0d0d7210 */ /* 0x000fe400017e6473 */
[----:B------:R-:W-:Y:S01]  /*2c70*/  ISETP.GT.AND P1, PT, R4, 0x8, P1 ;  /* 0x000000080400780c */ /* 0x000fe20000f24270 */
[----:B------:R-:W-:-:S04]  /*2c80*/  IMAD.WIDE.U32 R12, R19, R122, R12 ;  /* 0x0000007a130c7225 */ /* 0x000fc800078e000c */
[----:B------:R-:W-:Y:S02]  /*2c90*/  IMAD.IADD R3, R119, 0x1, R13 ;  /* 0x0000000177037824 */ /* 0x000fe400078e020d */
[----:B--2---:R-:W-:-:S05]  /*2ca0*/  HADD2.F32 R8, -RZ, R18.H0_H0 ;  /* 0x20000012ff087230 */ /* 0x004fca0000004100 */
[----:B------:R-:W-:Y:S01]  /*2cb0*/  FMUL R5, R8, R105 ;  /* 0x0000006908057220 */ /* 0x000fe20000400000 */
[----:B------:R-:W-:Y:S02]  /*2cc0*/  LEA R8, P2, R2, R10, 0x4 ;  /* 0x0000000a02087211 */ /* 0x000fe400078420ff */
[----:B------:R-:W-:Y:S01]  /*2cd0*/  LEA R2, P3, R12, R126, 0x1 ;  /* 0x0000007e0c027211 */ /* 0x000fe200078608ff */
[----:B------:R-:W-:Y:S02]  /*2ce0*/  FFMA R5, R90, R104, R5 ;  /* 0x000000685a057223 */ /* 0x000fe40000000005 */
[----:B------:R-:W-:Y:S01]  /*2cf0*/  IMAD.X R9, R9, 0x1, R11, P2 ;  /* 0x0000000109097824 */ /* 0x000fe200010e060b */
[----:B------:R-:W-:Y:S02]  /*2d00*/  LEA.HI.X R3, R12, R127, R3, 0x1, P3 ;  /* 0x0000007f0c037211 */ /* 0x000fe400018f0c03 */
[----:B------:R-:W-:-:S05]  /*2d10*/  F2FP.F16.F32.PACK_AB R5, RZ, R5 ;  /* 0x00000005ff05723e */ /* 0x000fca00000000ff */
[----:B------:R1:W-:Y:S01]  /*2d20*/  @P0 STG.E.U16 desc[UR50][R8.64], R5 ;  /* 0x0000000508000986 */ /* 0x0003e2000c101532 */
[----:B------:R-:W-:Y:S05]  /*2d30*/  @!P1 BRA `(.L_x_41) ;  /* 0x0000000000049947 */ /* 0x000fea0003800000 */
[----:B------:R2:W5:Y:S02]  /*2d40*/  LDG.E.LTC128B.U16 R18, desc[UR50][R2.64+0x2] ;  /* 0x0000023202127981 */ /* 0x000564000c1e1520 */
.L_x_41:
[----:B------:R-:W-:Y:S05]  /*2d50*/  BSYNC B1 ;  /* 0x0000000000017941 */ /* 0x000fea0003800000 */
.L_x_40:
[----:B-----5:R-:W-:Y:S01]  /*2d60*/  HADD2.F32 R12, -RZ, R18.H0_H0 ;  /* 0x20000012ff0c7230 */ /* 0x020fe20000004100 */
[----:B------:R-:W-:Y:S01]  /*2d70*/  ISETP.GT.AND P0, PT, R0, 0x8, PT ;  /* 0x000000080000780c */ /* 0x000fe20003f04270 */
[----:B------:R-:W-:Y:S03]  /*2d80*/  BSSY B1, `(.L_x_42) ;  /* 0x0000008000017945 */ /* 0x000fe60003800000 */
[----:B------:R-:W-:Y:S01]  /*2d90*/  FMUL R12, R12, R105 ;  /* 0x000000690c0c7220 */ /* 0x000fe20000400000 */
[----:B------:R-:W-:-:S03]  /*2da0*/  ISETP.GT.AND P2, PT, R4, RZ, P0 ;  /* 0x000000ff0400720c */ /* 0x000fc60000744270 */
[----:B------:R-:W-:-:S05]  /*2db0*/  FFMA R12, R91, R104, R12 ;  /* 0x000000685b0c7223 */ /* 0x000fca000000000c */
[----:B------:R-:W-:-:S05]  /*2dc0*/  F2FP.F16.F32.PACK_AB R12, RZ, R12 ;  /* 0x0000000cff0c723e */ /* 0x000fca00000000ff */
[----:B------:R3:W-:Y:S01]  /*2dd0*/  @P1 STG.E.U16 desc[UR50][R8.64+0x2], R12 ;  /* 0x0000020c08001986 */ /* 0x0007e2000c101532 */
[----:B------:R-:W-:Y:S05]  /*2de0*/  @!P2 BRA `(.L_x_43) ;  /* 0x000000000004a947 */ /* 0x000fea0003800000 */
[----:B------:R4:W5:Y:S02]  /*2df0*/  LDG.E.LTC128B.U16 R18, desc[UR50][R6.64+0x10] ;  /* 0x0000103206127981 */ /* 0x000964000c1e1520 */
.L_x_43:
[----:B------:R-:W-:Y:S05]  /*2e00*/  BSYNC B1 ;  /* 0x0000000000017941 */ /* 0x000fea0003800000 */
.L_x_42:
[----:B---3-5:R-:W-:Y:S01]  /*2e10*/  HADD2.F32 R12, -RZ, R18.H0_H0 ;  /* 0x20000012ff0c7230 */ /* 0x028fe20000004100 */
[----:B------:R-:W-:Y:S01]  /*2e20*/  ISETP.GT.AND P1, PT, R0, 0x9, PT ;  /* 0x000000090000780c */ /* 0x000fe20003f24270 */
[----:B------:R-:W-:Y:S03]  /*2e30*/  BSSY B1, `(.L_x_44) ;  /* 0x0000008000017945 */ /* 0x000fe60003800000 */
[----:B-1----:R-:W-:Y:S01]  /*2e40*/  FMUL R5, R12, R105 ;  /* 0x000000690c057220 */ /* 0x002fe20000400000 */
[----:B------:R-:W-:-:S03]  /*2e50*/  ISETP.GT.AND P3, PT, R4, RZ, P1 ;  /* 0x000000ff0400720c */ /* 0x000fc60000f64270 */
[----:B------:R-:W-:-:S05]  /*2e60*/  FFMA R5, R92, R104, R5 ;  /* 0x000000685c057223 */ /* 0x000fca0000000005 */
[----:B------:R-:W-:-:S05]  /*2e70*/  F2FP.F16.F32.PACK_AB R5, RZ, R5 ;  /* 0x00000005ff05723e */ /* 0x000fca00000000ff */
[----:B------:R1:W-:Y:S01]  /*2e80*/  @P2 STG.E.U16 desc[UR50][R10.64+0x10], R5 ;  /* 0x000010050a002986 */ /* 0x0003e2000c101532 */
[----:B------:R-:W-:Y:S05]  /*2e90*/  @!P3 BRA `(.L_x_45) ;  /* 0x000000000004b947 */ /* 0x000fea0003800000 */
[----:B------:R3:W5:Y:S02]  /*2ea0*/  LDG.E.LTC128B.U16 R18, desc[UR50][R6.64+0x12] ;  /* 0x0000123206127981 */ /* 0x000764000c1e1520 */
.L_x_45:
[----:B------:R-:W-:Y:S05]  /*2eb0*/  BSYNC B1 ;  /* 0x0000000000017941 */ /* 0x000fea0003800000 */
.L_x_44:
[----:B-----5:R-:W-:Y:S01]  /*2ec0*/  HADD2.F32 R12, -RZ, R18.H0_H0 ;  /* 0x20000012ff0c7230 */ /* 0x020fe20000004100 */
[----:B------:R-:W-:Y:S01]  /*2ed0*/  ISETP.GT.AND P0, PT, R4, 0x8, P0 ;  /* 0x000000080400780c */ /* 0x000fe20000704270 */
[----:B------:R-:W-:Y:S03]  /*2ee0*/  BSSY B1, `(.L_x_46) ;  /* 0x0000007000017945 */ /* 0x000fe60003800000 */
[----:B------:R-:W-:-:S04]  /*2ef0*/  FMUL R12, R12, R105 ;  /* 0x000000690c0c7220 */ /* 0x000fc80000400000 */
[----:B------:R-:W-:-:S05]  /*2f00*/  FFMA R12, R93, R104, R12 ;  /* 0x000000685d0c7223 */ /* 0x000fca000000000c */
[----:B------:R-:W-:-:S05]  /*2f10*/  F2FP.F16.F32.PACK_AB R12, RZ, R12 ;  /* 0x0000000cff0c723e */ /* 0x000fca00000000ff */
[----:B------:R0:W-:Y:S01]  /*2f20*/  @P3 STG.E.U16 desc[UR50][R10.64+0x12], R12 ;  /* 0x0000120c0a003986 */ /* 0x0001e2000c101532 */
[----:B------:R-:W-:Y:S05]  /*2f30*/  @!P0 BRA `(.L_x_47) ;  /* 0x0000000000048947 */ /* 0x000fea0003800000 */
[----:B------:R0:W5:Y:S02]  /*2f40*/  LDG.E.LTC128B.U16 R18, desc[UR50][R2.64+0x10] ;  /* 0x0000103202127981 */ /* 0x000164000c1e1520 */
.L_x_47:
[----:B------:R-:W-:Y:S05]  /*2f50*/  BSYNC B1 ;  /* 0x0000000000017941 */ /* 0x000fea0003800000 */
.L_x_46:
[----:B0----5:R-:W-:Y:S01]  /*2f60*/  HADD2.F32 R12, -RZ, R18.H0_H0 ;  /* 0x20000012ff0c7230 */ /* 0x021fe20000004100 */
[----:B------:R-:W-:Y:S01]  /*2f70*/  ISETP.GT.AND P1, PT, R4, 0x8, P1 ;  /* 0x000000080400780c */ /* 0x000fe20000f24270 */
[----:B------:R-:W-:Y:S03]  /*2f80*/  BSSY B1, `(.L_x_48) ;  /* 0x0000007000017945 */ /* 0x000fe60003800000 */
[----:B-1----:R-:W-:-:S04]  /*2f90*/  FMUL R5, R12, R105 ;  /* 0x000000690c057220 */ /* 0x002fc80000400000 */
[----:B------:R-:W-:-:S05]  /*2fa0*/  FFMA R5, R94, R104, R5 ;  /* 0x000000685e057223 */ /* 0x000fca0000000005 */
[----:B------:R-:W-:-:S05]  /*2fb0*/  F2FP.F16.F32.PACK_AB R5, RZ, R5 ;  /* 0x00000005ff05723e */ /* 0x000fca00000000ff */
[----:B------:R0:W-:Y:S01]  /*2fc0*/  @P0 STG.E.U16 desc[UR50][R8.64+0x10], R5 ;  /* 0x0000100508000986 */ /* 0x0001e2000c101532 */
[----:B------:R-:W-:Y:S05]  /*2fd0*/  @!P1 BRA `(.L_x_49) ;  /* 0x0000000000049947 */ /* 0x000fea0003800000 */
[----:B------:R1:W5:Y:S02]  /*2fe0*/  LDG.E.LTC128B.U16 R18, desc[UR50][R2.64+0x12] ;  /* 0x0000123202127981 */ /* 0x000364000c1e1520 */
.L_x_49:
[----:B------:R-:W-:Y:S05]  /*2ff0*/  BSYNC B1 ;  /* 0x0000000000017941 */ /* 0x000fea0003800000 */
.L_x_48:
        /* <DEDUP_REMOVED lines=10> */
.L_x_51:
[----:B------:R-:W-:Y:S05]  /*30a0*/  BSYNC B1 ;  /* 0x0000000000017941 */ /* 0x000fea0003800000 */
.L_x_50:
[----:B0----5:R-:W-:Y:S01]  /*30b0*/  HADD2.F32 R12, -RZ, R18.H0_H0 ;  /* 0x20000012ff0c7230 */ /* 0x021fe20000004100 */
        /* <DEDUP_REMOVED lines=9> */
.L_x_53:
[----:B------:R-:W-:Y:S05]  /*3150*/  BSYNC B1 ;  /* 0x0000000000017941 */ /* 0x000fea0003800000 */
.L_x_52:
        /* <DEDUP_REMOVED lines=9> */
.L_x_55:
[----:B------:R-:W-:Y:S05]  /*31f0*/  BSYNC B1 ;  /* 0x0000000000017941 */ /* 0x000fea0003800000 */
.L_x_54:
[----:B0----5:R-:W-:Y:S01]  /*3200*/  HADD2.F32 R12, -RZ, R18.H0_H0 ;  /* 0x20000012ff0c7230 */ /* 0x021fe20000004100 */
        /* <DEDUP_REMOVED lines=8> */
.L_x_57:
[----:B------:R-:W-:Y:S05]  /*3290*/  BSYNC B1 ;  /* 0x0000000000017941 */ /* 0x000fea0003800000 */
.L_x_56:
        /* <DEDUP_REMOVED lines=10> */
.L_x_59:
[----:B------:R-:W-:Y:S05]  /*3340*/  BSYNC B1 ;  /* 0x0000000000017941 */ /* 0x000fea0003800000 */
.L_x_58:
        /* <DEDUP_REMOVED lines=10> */
.L_x_61:
[----:B------:R-:W-:Y:S05]  /*33f0*/  BSYNC B1 ;  /* 0x0000000000017941 */ /* 0x000fea0003800000 */
.L_x_60:
        /* <DEDUP_REMOVED lines=9> */
.L_x_63:
[----:B------:R-:W-:Y:S05]  /*3490*/  BSYNC B1 ;  /* 0x0000000000017941 */ /* 0x000fea0003800000 */
.L_x_62:
        /* <DEDUP_REMOVED lines=9> */
.L_x_65:
[----:B------:R-:W-:Y:S05]  /*3530*/  BSYNC B1 ;  /* 0x0000000000017941 */ /* 0x000fea0003800000 */
.L_x_64:
        /* <DEDUP_REMOVED lines=10> */
.L_x_67:
[----:B------:R-:W-:Y:S05]  /*35e0*/  BSYNC B1 ;  /* 0x0000000000017941 */ /* 0x000fea0003800000 */
.L_x_66:
        /* <DEDUP_REMOVED lines=10> */
.L_x_69:
[----:B------:R-:W-:Y:S05]  /*3690*/  BSYNC B1 ;  /* 0x0000000000017941 */ /* 0x000fea0003800000 */
.L_x_68:
        /* <DEDUP_REMOVED lines=9> */
.L_x_71:
[----:B------:R-:W-:Y:S05]  /*3730*/  BSYNC B1 ;  /* 0x0000000000017941 */ /* 0x000fea0003800000 */
.L_x_70:
        /* <DEDUP_REMOVED lines=9> */
.L_x_73:
[----:B------:R-:W-:Y:S05]  /*37d0*/  BSYNC B1 ;  /* 0x0000000000017941 */ /* 0x000fea0003800000 */
.L_x_72:
        /* <DEDUP_REMOVED lines=10> */
.L_x_75:
[----:B------:R-:W-:Y:S05]  /*3880*/  BSYNC B1 ;  /* 0x0000000000017941 */ /* 0x000fea0003800000 */
.L_x_74:
        /* <DEDUP_REMOVED lines=10> */
.L_x_77:
[----:B------:R-:W-:Y:S05]  /*3930*/  BSYNC B1 ;  /* 0x0000000000017941 */ /* 0x000fea0003800000 */
.L_x_76:
        /* <DEDUP_REMOVED lines=9> */
.L_x_79:
[----:B------:R-:W-:Y:S05]  /*39d0*/  BSYNC B1 ;  /* 0x0000000000017941 */ /* 0x000fea0003800000 */
.L_x_78:
        /* <DEDUP_REMOVED lines=9> */
.L_x_81:
[----:B------:R-:W-:Y:S05]  /*3a70*/  BSYNC B1 ;  /* 0x0000000000017941 */ /* 0x000fea0003800000 */
.L_x_80:
        /* <DEDUP_REMOVED lines=10> */
.L_x_83:
[----:B------:R-:W-:Y:S05]  /*3b20*/  BSYNC B1 ;  /* 0x0000000000017941 */ /* 0x000fea0003800000 */
.L_x_82:
        /* <DEDUP_REMOVED lines=10> */
.L_x_85:
[----:B------:R-:W-:Y:S05]  /*3bd0*/  BSYNC B1 ;  /* 0x0000000000017941 */ /* 0x000fea0003800000 */
.L_x_84:
        /* <DEDUP_REMOVED lines=9> */
.L_x_87:
[----:B------:R-:W-:Y:S05]  /*3c70*/  BSYNC B1 ;  /* 0x0000000000017941 */ /* 0x000fea0003800000 */
.L_x_86:
        /* <DEDUP_REMOVED lines=9> */
.L_x_89:
[----:B------:R-:W-:Y:S05]  /*3d10*/  BSYNC B1 ;  /* 0x0000000000017941 */ /* 0x000fea0003800000 */
.L_x_88:
        /* <DEDUP_REMOVED lines=10> */
.L_x_91:
[----:B------:R-:W-:Y:S05]  /*3dc0*/  BSYNC B1 ;  /* 0x0000000000017941 */ /* 0x000fea0003800000 */
.L_x_90:
        /* <DEDUP_REMOVED lines=10> */
.L_x_93:
[----:B------:R-:W-:Y:S05]  /*3e70*/  BSYNC B1 ;  /* 0x0000000000017941 */ /* 0x000fea0003800000 */
.L_x_92:
        /* <DEDUP_REMOVED lines=9> */
.L_x_95:
[----:B------:R-:W-:Y:S05]  /*3f10*/  BSYNC B1 ;  /* 0x0000000000017941 */ /* 0x000fea0003800000 */
.L_x_94:
        /* <DEDUP_REMOVED lines=9> */
.L_x_97:
[----:B------:R-:W-:Y:S05]  /*3fb0*/  BSYNC B1 ;  /* 0x0000000000017941 */ /* 0x000fea0003800000 */
.L_x_96:
        /* <DEDUP_REMOVED lines=10> */
.L_x_99:
[----:B------:R-:W-:Y:S05]  /*4060*/  BSYNC B1 ;  /* 0x0000000000017941 */ /* 0x000fea0003800000 */
.L_x_98:
        /* <DEDUP_REMOVED lines=10> */
.L_x_101:
[----:B------:R-:W-:Y:S05]  /*4110*/  BSYNC B1 ;  /* 0x0000000000017941 */ /* 0x000fea0003800000 */
.L_x_100:
        /* <DEDUP_REMOVED lines=9> */
.L_x_103:
[----:B------:R-:W-:Y:S05]  /*41b0*/  BSYNC B1 ;  /* 0x0000000000017941 */ /* 0x000fea0003800000 */
.L_x_102:
        /* <DEDUP_REMOVED lines=9> */
.L_x_105:
[----:B------:R-:W-:Y:S05]  /*4250*/  BSYNC B1 ;  /* 0x0000000000017941 */ /* 0x000fea0003800000 */
.L_x_104:
        /* <DEDUP_REMOVED lines=10> */
.L_x_107:
[----:B------:R-:W-:Y:S05]  /*4300*/  BSYNC B1 ;  /* 0x0000000000017941 */ /* 0x000fea0003800000 */
.L_x_106:
        /* <DEDUP_REMOVED lines=10> */
.L_x_109:
[----:B------:R-:W-:Y:S05]  /*43b0*/  BSYNC B1 ;  /* 0x0000000000017941 */ /* 0x000fea0003800000 */
.L_x_108:
        /* <DEDUP_REMOVED lines=9> */
.L_x_111:
[----:B------:R-:W-:Y:S05]  /*4450*/  BSYNC B1 ;  /* 0x0000000000017941 */ /* 0x000fea0003800000 */
.L_x_110:
        /* <DEDUP_REMOVED lines=9> */
.L_x_113:
[----:B------:R-:W-:Y:S05]  /*44f0*/  BSYNC B1 ;  /* 0x0000000000017941 */ /* 0x000fea0003800000 */
.L_x_112:
        /* <DEDUP_REMOVED lines=10> */
.L_x_115:
[----:B------:R-:W-:Y:S05]  /*45a0*/  BSYNC B1 ;  /* 0x0000000000017941 */ /* 0x000fea0003800000 */
.L_x_114:
        /* <DEDUP_REMOVED lines=10> */
.L_x_117:
[----:B------:R-:W-:Y:S05]  /*4650*/  BSYNC B1 ;  /* 0x0000000000017941 */ /* 0x000fea0003800000 */
.L_x_116:
        /* <DEDUP_REMOVED lines=9> */
.L_x_119:
[----:B------:R-:W-:Y:S05]  /*46f0*/  BSYNC B1 ;  /* 0x0000000000017941 */ /* 0x000fea0003800000 */
.L_x_118:
        /* <DEDUP_REMOVED lines=9> */
.L_x_121:
[----:B------:R-:W-:Y:S05]  /*4790*/  BSYNC B1 ;  /* 0x0000000000017941 */ /* 0x000fea0003800000 */
.L_x_120:
        /* <DEDUP_REMOVED lines=10> */
.L_x_123:
[----:B------:R-:W-:Y:S05]  /*4840*/  BSYNC B1 ;  /* 0x0000000000017941 */ /* 0x000fea0003800000 */
.L_x_122:
        /* <DEDUP_REMOVED lines=10> */
.L_x_125:
[----:B------:R-:W-:Y:S05]  /*48f0*/  BSYNC B1 ;  /* 0x0000000000017941 */ /* 0x000fea0003800000 */
.L_x_124:
        /* <DEDUP_REMOVED lines=9> */
.L_x_127:
[----:B------:R-:W-:Y:S05]  /*4990*/  BSYNC B1 ;  /* 0x0000000000017941 */ /* 0x000fea0003800000 */
.L_x_126:
        /* <DEDUP_REMOVED lines=9> */
.L_x_129:
[----:B------:R-:W-:Y:S05]  /*4a30*/  BSYNC B1 ;  /* 0x0000000000017941 */ /* 0x000fea0003800000 */
.L_x_128:
        /* <DEDUP_REMOVED lines=10> */
.L_x_131:
[----:B------:R-:W-:Y:S05]  /*4ae0*/  BSYNC B1 ;  /* 0x0000000000017941 */ /* 0x000fea0003800000 */
.L_x_130:
        /* <DEDUP_REMOVED lines=10> */
.L_x_133:
[----:B------:R-:W-:Y:S05]  /*4b90*/  BSYNC B1 ;  /* 0x0000000000017941 */ /* 0x000fea0003800000 */
.L_x_132:
        /* <DEDUP_REMOVED lines=9> */
.L_x_135:
[----:B------:R-:W-:Y:S05]  /*4c30*/  BSYNC B1 ;  /* 0x0000000000017941 */ /* 0x000fea0003800000 */
.L_x_134:
        /* <DEDUP_REMOVED lines=9> */
.L_x_137:
[----:B------:R-:W-:Y:S05]  /*4cd0*/  BSYNC B1 ;  /* 0x0000000000017941 */ /* 0x000fea0003800000 */
.L_x_136:
        /* <DEDUP_REMOVED lines=10> */
.L_x_139:
[----:B------:R-:W-:Y:S05]  /*4d80*/  BSYNC B1 ;  /* 0x0000000000017941 */ /* 0x000fea0003800000 */
.L_x_138:
        /* <DEDUP_REMOVED lines=10> */
.L_x_141:
[----:B------:R-:W-:Y:S05]  /*4e30*/  BSYNC B1 ;  /* 0x0000000000017941 */ /* 0x000fea0003800000 */
.L_x_140:
        /* <DEDUP_REMOVED lines=9> */
.L_x_143:
[----:B------:R-:W-:Y:S05]  /*4ed0*/  BSYNC B1 ;  /* 0x0000000000017941 */ /* 0x000fea0003800000 */
.L_x_142:
        /* <DEDUP_REMOVED lines=9> */
.L_x_145:
[----:B------:R-:W-:Y:S05]  /*4f70*/  BSYNC B1 ;  /* 0x0000000000017941 */ /* 0x000fea0003800000 */
.L_x_144:
        /* <DEDUP_REMOVED lines=10> */
.L_x_147:
[----:B------:R-:W-:Y:S05]  /*5020*/  BSYNC B1 ;  /* 0x0000000000017941 */ /* 0x000fea0003800000 */
.L_x_146:
        /* <DEDUP_REMOVED lines=10> */
.L_x_149:
[----:B------:R-:W-:Y:S05]  /*50d0*/  BSYNC B1 ;  /* 0x0000000000017941 */ /* 0x000fea0003800000 */
.L_x_148:
        /* <DEDUP_REMOVED lines=9> */
.L_x_151:
[----:B------:R-:W-:Y:S05]  /*5170*/  BSYNC B1 ;  /* 0x0000000000017941 */ /* 0x000fea0003800000 */
.L_x_150:
        /* <DEDUP_REMOVED lines=9> */
.L_x_153:
[----:B------:R-:W-:Y:S05]  /*5210*/  BSYNC B1 ;  /* 0x0000000000017941 */ /* 0x000fea0003800000 */
.L_x_152:
        /* <DEDUP_REMOVED lines=10> */
.L_x_155:
[----:B------:R-:W-:Y:S05]  /*52c0*/  BSYNC B1 ;  /* 0x0000000000017941 */ /* 0x000fea0003800000 */
.L_x_154:
        /* <DEDUP_REMOVED lines=10> */
.L_x_157:
[----:B------:R-:W-:Y:S05]  /*5370*/  BSYNC B1 ;  /* 0x0000000000017941 */ /* 0x000fea0003800000 */
.L_x_156:
        /* <DEDUP_REMOVED lines=9> */
.L_x_159:
[----:B------:R-:W-:Y:S05]  /*5410*/  BSYNC B1 ;  /* 0x0000000000017941 */ /* 0x000fea0003800000 */
.L_x_158:
        /* <DEDUP_REMOVED lines=9> */
.L_x_161:
[----:B------:R-:W-:Y:S05]  /*54b0*/  BSYNC B1 ;  /* 0x0000000000017941 */ /* 0x000fea0003800000 */
.L_x_160:
        /* <DEDUP_REMOVED lines=10> */
.L_x_163:
[----:B------:R-:W-:Y:S05]  /*5560*/  BSYNC B1 ;  /* 0x0000000000017941 */ /* 0x000fea0003800000 */
.L_x_162:
        /* <DEDUP_REMOVED lines=10> */
.L_x_165:
[----:B------:R-:W-:Y:S05]  /*5610*/  BSYNC B1 ;  /* 0x0000000000017941 */ /* 0x000fea0003800000 */
.L_x_164:
        /* <DEDUP_REMOVED lines=9> */
.L_x_167:
[----:B------:R-:W-:Y:S05]  /*56b0*/  BSYNC B1 ;  /* 0x0000000000017941 */ /* 0x000fea0003800000 */
.L_x_166:
        /* <DEDUP_REMOVED lines=9> */
.L_x_169:
[----:B------:R-:W-:Y:S05]  /*5750*/  BSYNC B1 ;  /* 0x0000000000017941 */ /* 0x000fea0003800000 */
.L_x_168:
        /* <DEDUP_REMOVED lines=10> */
.L_x_171:
[----:B------:R-:W-:Y:S05]  /*5800*/  BSYNC B1 ;  /* 0x0000000000017941 */ /* 0x000fea0003800000 */
.L_x_170:
        /* <DEDUP_REMOVED lines=10> */
.L_x_173:
[----:B------:R-:W-:Y:S05]  /*58b0*/  BSYNC B1 ;  /* 0x0000000000017941 */ /* 0x000fea0003800000 */
.L_x_172:
        /* <DEDUP_REMOVED lines=9> */
.L_x_175:
[----:B------:R-:W-:Y:S05]  /*5950*/  BSYNC B1 ;  /* 0x0000000000017941 */ /* 0x000fea0003800000 */
.L_x_174:
        /* <DEDUP_REMOVED lines=9> */
.L_x_177:
[----:B------:R-:W-:Y:S05]  /*59f0*/  BSYNC B1 ;  /* 0x0000000000017941 */ /* 0x000fea0003800000 */
.L_x_176:
        /* <DEDUP_REMOVED lines=10> */
.L_x_179:
[----:B------:R-:W-:Y:S05]  /*5aa0*/  BSYNC B1 ;  /* 0x0000000000017941 */ /* 0x000fea0003800000 */
.L_x_178:
        /* <DEDUP_REMOVED lines=10> */
.L_x_181:
[----:B------:R-:W-:Y:S05]  /*5b50*/  BSYNC B1 ;  /* 0x0000000000017941 */ /* 0x000fea0003800000 */
.L_x_180:
        /* <DEDUP_REMOVED lines=9> */
.L_x_183:
[----:B------:R-:W-:Y:S05]  /*5bf0*/  BSYNC B1 ;  /* 0x0000000000017941 */ /* 0x000fea0003800000 */
.L_x_182:
        /* <DEDUP_REMOVED lines=9> */
.L_x_185:
[----:B------:R-:W-:Y:S05]  /*5c90*/  BSYNC B1 ;  /* 0x0000000000017941 */ /* 0x000fea0003800000 */
.L_x_184:
        /* <DEDUP_REMOVED lines=10> */
.L_x_187:
[----:B------:R-:W-:Y:S05]  /*5d40*/  BSYNC B1 ;  /* 0x0000000000017941 */ /* 0x000fea0003800000 */
.L_x_186:
        /* <DEDUP_REMOVED lines=10> */
.L_x_189:
[----:B------:R-:W-:Y:S05]  /*5df0*/  BSYNC B1 ;  /* 0x0000000000017941 */ /* 0x000fea0003800000 */
.L_x_188:
        /* <DEDUP_REMOVED lines=9> */
.L_x_191:
[----:B------:R-:W-:Y:S05]  /*5e90*/  BSYNC B1 ;  /* 0x0000000000017941 */ /* 0x000fea0003800000 */
.L_x_190:
[----:B0----5:R-:W-:Y:S01]  /*5ea0*/  HADD2.F32 R0, -RZ, R18.H0_H0 ;  /* 0x20000012ff007230 */ /* 0x021fe20000004100 */
[----:B------:R-:W-:Y:S01]  /*5eb0*/  ISETP.GT.AND P1, PT, R4, 0x8, P1 ;  /* 0x000000080400780c */ /* 0x000fe20000f24270 */
[----:B---34-:R-:W-:Y:S01]  /*5ec0*/  @P0 IMAD.MOV.U32 R6, RZ, RZ, R8 ;  /* 0x000000ffff060224 */ /* 0x018fe200078e0008 */
[----:B------:R-:W-:Y:S01]  /*5ed0*/  BSSY B1, `(.L_x_192) ;  /* 0x0000008000017945 */ /* 0x000fe20003800000 */
[----:B------:R-:W-:Y:S02]  /*5ee0*/  @P0 IMAD.MOV.U32 R7, RZ, RZ, R9 ;  /* 0x000000ffff070224 */ /* 0x000fe400078e0009 */
[----:B------:R-:W-:-:S04]  /*5ef0*/  FMUL R5, R0, R105 ;  /* 0x0000006900057220 */ /* 0x000fc80000400000 */
[----:B------:R-:W-:-:S05]  /*5f00*/  FFMA R5, R38, R104, R5 ;  /* 0x0000006826057223 */ /* 0x000fca0000000005 */
[----:B------:R-:W-:-:S05]  /*5f10*/  F2FP.F16.F32.PACK_AB R5, RZ, R5 ;  /* 0x00000005ff05723e */ /* 0x000fca00000000ff */
[----:B------:R0:W-:Y:S01]  /*5f20*/  @P0 STG.E.U16 desc[UR50][R6.64+0x130], R5 ;  /* 0x0001300506000986 */ /* 0x0001e2000c101532 */
[----:B------:R-:W-:Y:S05]  /*5f30*/  @!P1 BRA `(.L_x_193) ;  /* 0x0000000000049947 */ /* 0x000fea0003800000 */
[----:B------:R3:W5:Y:S02]  /*5f40*/  LDG.E.LTC128B.U16 R18, desc[UR50][R2.64+0x132] ;  /* 0x0001323202127981 */ /* 0x000764000c1e1520 */
.L_x_193:
[----:B------:R-:W-:Y:S05]  /*5f50*/  BSYNC B1 ;  /* 0x0000000000017941 */ /* 0x000fea0003800000 */
.L_x_192:
[----:B------:R-:W-:Y:S05]  /*5f60*/  @!P1 BRA `(.L_x_194) ;  /* 0x0000001400e09947 */ /* 0x000fea0003800000 */
[----:B-----5:R-:W-:-:S05]  /*5f70*/  HADD2.F32 R18, -RZ, R18.H0_H0 ;  /* 0x20000012ff127230 */ /* 0x020fca0000004100 */
[----:B------:R-:W-:-:S04]  /*5f80*/  FMUL R18, R18, R105 ;  /* 0x0000006912127220 */ /* 0x000fc80000400000 */
[----:B------:R-:W-:-:S05]  /*5f90*/  FFMA R18, R39, R104, R18 ;  /* 0x0000006827127223 */ /* 0x000fca0000000012 */
[----:B------:R-:W-:-:S05]  /*5fa0*/  F2FP.F16.F32.PACK_AB R18, RZ, R18 ;  /* 0x00000012ff12723e */ /* 0x000fca00000000ff */
[----:B------:R4:W-:Y:S01]  /*5fb0*/  STG.E.U16 desc[UR50][R8.64+0x132], R18 ;  /* 0x0001321208007986 */ /* 0x0009e2000c101532 */
[----:B------:R-:W-:Y:S05]  /*5fc0*/  BRA `(.L_x_194) ;  /* 0x0000001400c87947 */ /* 0x000fea0003800000 */
.L_x_37:
[----:B------:R-:W-:Y:S01]  /*5fd0*/  ULDC.64 UR4, c[0x0][0x5c0] ;  /* 0x0001700000047ab9 */ /* 0x000fe20000000a00 */
[----:B------:R-:W-:Y:S01]  /*5fe0*/  ISETP.GT.AND P3, PT, R0, 0x1, PT ;  /* 0x000000010000780c */ /* 0x000fe20003f64270 */
[-C--:B------:R-:W-:Y:S01]  /*5ff0*/  FMUL R88, R88, R104.reuse ;  /* 0x0000006858587220 */ /* 0x080fe20000400000 */
[----:B------:R-:W-:Y:S01]  /*6000*/  LEA R6, P1, R8, UR4, 0x1 ;  /* 0x0000000408067c11 */ /* 0x000fe2000f8208ff */
[-C--:B------:R-:W-:Y:S01]  /*6010*/  FMUL R89, R89, R104.reuse ;  /* 0x0000006859597220 */ /* 0x080fe20000400000 */
[----:B------:R-:W-:Y:S01]  /*6020*/  SHF.L.U64.HI R3, R2, 0x4, R3 ;  /* 0x0000000402037819 */ /* 0x000fe20000010203 */
[-C--:B------:R-:W-:Y:S01]  /*6030*/  FMUL R90, R90, R104.reuse ;  /* 0x000000685a5a7220 */ /* 0x080fe20000400000 */
[----:B------:R-:W-:Y:S01]  /*6040*/  LEA.HI.X R7, R8, UR5, R129, 0x1, P1 ;  /* 0x0000000508077c11 */ /* 0x000fe200088f0c81 */
[-C--:B------:R-:W-:Y:S01]  /*6050*/  FMUL R91, R91, R104.reuse ;  /* 0x000000685b5b7220 */ /* 0x080fe20000400000 */
[----:B------:R-:W-:Y:S01]  /*6060*/  ISETP.GT.AND P1, PT, R4, RZ, P3 ;  /* 0x000000ff0400720c */ /* 0x000fe20001f24270 */
[----:B------:R-:W-:Y:S01]  /*6070*/  FMUL R92, R92, R104 ;  /* 0x000000685c5c7220 */ /* 0x000fe20000400000 */
[----:B------:R-:W-:Y:S01]  /*6080*/  F2FP.F16.F32.PACK_AB R88, RZ, R88 ;  /* 0x00000058ff58723e */ /* 0x000fe200000000ff */
[-C--:B------:R-:W-:Y:S01]  /*6090*/  FMUL R93, R93, R104.reuse ;  /* 0x000000685d5d7220 */ /* 0x080fe20000400000 */
[----:B------:R-:W-:Y:S01]  /*60a0*/  F2FP.F16.F32.PACK_AB R89, RZ, R89 ;  /* 0x00000059ff59723e */ /* 0x000fe200000000ff */
[----:B------:R-:W-:Y:S01]  /*60b0*/  FMUL R94, R94, R104 ;  /* 0x000000685e5e7220 */ /* 0x000fe20000400000 */
[----:B------:R-:W-:Y:S01]  /*60c0*/  LEA R2, P5, R2, R6, 0x4 ;  /* 0x0000000602027211 */ /* 0x000fe200078a20ff */
[----:B------:R-:W-:Y:S01]  /*60d0*/  @P2 STG.E.U16 desc[UR50][R6.64], R88 ;  /* 0x0000005806002986 */ /* 0x000fe2000c101532 */
[----:B------:R-:W-:Y:S01]  /*60e0*/  ISETP.GT.AND P2, PT, R0, 0x8, PT ;  /* 0x000000080000780c */ /* 0x000fe20003f44270 */
[-C--:B------:R-:W-:Y:S01]  /*60f0*/  FMUL R95, R95, R104.reuse ;  /* 0x000000685f5f7220 */ /* 0x080fe20000400000 */
[C---:B------:R-:W-:Y:S01]  /*6100*/  ISETP.GT.AND P3, PT, R4.reuse, 0x8, P3 ;  /* 0x000000080400780c */ /* 0x040fe20001f64270 */
[----:B------:R-:W-:Y:S01]  /*6110*/  IMAD.X R3, R3, 0x1, R7, P5 ;  /* 0x0000000103037824 */ /* 0x000fe200028e0607 */
[C---:B------:R-:W-:Y:S01]  /*6120*/  ISETP.GT.AND P4, PT, R4.reuse, RZ, P2 ;  /* 0x000000ff0400720c */ /* 0x040fe20001784270 */
[----:B------:R-:W-:Y:S01]  /*6130*/  @P1 STG.E.U16 desc[UR50][R6.64+0x2], R89 ;  /* 0x0000025906001986 */ /* 0x000fe2000c101532 */
[----:B------:R-:W-:Y:S01]  /*6140*/  ISETP.GT.AND P1, PT, R4, 0x8, P0 ;  /* 0x000000080400780c */ /* 0x000fe20000724270 */
[-C--:B------:R-:W-:Y:S01]  /*6150*/  FMUL R96, R96, R104.reuse ;  /* 0x0000006860607220 */ /* 0x080fe20000400000 */
[----:B------:R-:W-:Y:S01]  /*6160*/  ISETP.GT.AND P0, PT, R0, 0x9, PT ;  /* 0x000000090000780c */ /* 0x000fe20003f04270 */
[----:B------:R-:W-:Y:S01]  /*6170*/  FMUL R97, R97, R104 ;  /* 0x0000006861617220 */ /* 0x000fe20000400000 */
[----:B------:R-:W-:Y:S01]  /*6180*/  F2FP.F16.F32.PACK_AB R90, RZ, R90 ;  /* 0x0000005aff5a723e */ /* 0x000fe200000000ff */
[-C--:B------:R-:W-:Y:S01]  /*6190*/  FMUL R98, R98, R104.reuse ;  /* 0x0000006862627220 */ /* 0x080fe20000400000 */
[----:B------:R-:W-:Y:S01]  /*61a0*/  ISETP.GT.AND P5, PT, R4, RZ, P0 ;  /* 0x000000ff0400720c */ /* 0x000fe200007a4270 */
[-C--:B------:R-:W-:Y:S01]  /*61b0*/  FMUL R99, R99, R104.reuse ;  /* 0x0000006863637220 */ /* 0x080fe20000400000 */
[----:B------:R-:W-:Y:S01]  /*61c0*/  F2FP.F16.F32.PACK_AB R91, RZ, R91 ;  /* 0x0000005bff5b723e */ /* 0x000fe200000000ff */
[----:B------:R-:W-:Y:S01]  /*61d0*/  FMUL R100, R100, R104 ;  /* 0x0000006864647220 */ /* 0x000fe20000400000 */
[----:B------:R-:W-:Y:S01]  /*61e0*/  F2FP.F16.F32.PACK_AB R92, RZ, R92 ;  /* 0x0000005cff5c723e */ /* 0x000fe200000000ff */
[-C--:B------:R-:W-:Y:S01]  /*61f0*/  FMUL R101, R101, R104.reuse ;  /* 0x0000006865657220 */ /* 0x080fe20000400000 */
[----:B------:R-:W-:Y:S01]  /*6200*/  F2FP.F16.F32.PACK_AB R93, RZ, R93 ;  /* 0x0000005dff5d723e */ /* 0x000fe200000000ff */
[----:B------:R-:W-:Y:S01]  /*6210*/  @P1 STG.E.U16 desc[UR50][R2.64], R90 ;  /* 0x0000005a02001986 */ /* 0x000fe2000c101532 */
[----:B------:R-:W-:Y:S01]  /*6220*/  ISETP.GT.AND P1, PT, R4, 0x8, P2 ;  /* 0x000000080400780c */ /* 0x000fe20001724270 */
[-C--:B------:R-:W-:Y:S01]  /*6230*/  FMUL R102, R102, R104.reuse ;  /* 0x0000006866667220 */ /* 0x080fe20000400000 */
[----:B------:R-:W-:Y:S01]  /*6240*/  ISETP.GT.AND P2, PT, R4, 0x8, P0 ;  /* 0x000000080400780c */ /* 0x000fe20000744270 */
[----:B------:R-:W-:Y:S01]  /*6250*/  @P3 STG.E.U16 desc[UR50][R2.64+0x2], R91 ;  /* 0x0000025b02003986 */ /* 0x000fe2000c101532 */
[C---:B------:R-:W-:Y:S01]  /*6260*/  ISETP.GT.AND P3, PT, R0.reuse, 0x10, PT ;  /* 0x000000100000780c */ /* 0x040fe20003f64270 */
[-C--:B------:R-:W-:Y:S01]  /*6270*/  FMUL R103, R103, R104.reuse ;  /* 0x0000006867677220 */ /* 0x080fe20000400000 */
[----:B------:R-:W-:Y:S01]  /*6280*/  ISETP.GT.AND P0, PT, R0, 0x11, PT ;  /* 0x000000110000780c */ /* 0x000fe20003f04270 */
[----:B------:R-:W-:Y:S01]  /*6290*/  @P4 STG.E.U16 desc[UR50][R6.64+0x10], R92 ;  /* 0x0000105c06004986 */ /* 0x000fe2000c101532 */
[----:B------:R-:W-:Y:S01]  /*62a0*/  ISETP.GT.AND P4, PT, R4, RZ, P3 ;  /* 0x000000ff0400720c */ /* 0x000fe20001f84270 */
[----:B------:R-:W-:Y:S01]  /*62b0*/  FMUL R72, R72, R104 ;  /* 0x0000006848487220 */ /* 0x000fe20000400000 */
[----:B------:R-:W-:Y:S01]  /*62c0*/  F2FP.F16.F32.PACK_AB R94, RZ, R94 ;  /* 0x0000005eff5e723e */ /* 0x000fe200000000ff */
[----:B------:R-:W-:Y:S01]  /*62d0*/  @P5 STG.E.U16 desc[UR50][R6.64+0x12], R93 ;  /* 0x0000125d06005986 */ /* 0x000fe2000c101532 */
[----:B------:R-:W-:Y:S01]  /*62e0*/  ISETP.GT.AND P5, PT, R4, RZ, P0 ;  /* 0x000000ff0400720c */ /* 0x000fe200007a4270 */
[----:B------:R-:W-:Y:S01]  /*62f0*/  FMUL R73, R73, R104 ;  /* 0x0000006849497220 */ /* 0x000fe20000400000 */
[----:B------:R-:W-:Y:S01]  /*6300*/  F2FP.F16.F32.PACK_AB R95, RZ, R95 ;  /* 0x0000005fff5f723e */ /* 0x000fe200000000ff */
[----:B------:R-:W-:Y:S01]  /*6310*/  @P1 STG.E.U16 desc[UR50][R2.64+0x10], R94 ;  /* 0x0000105e02001986 */ /* 0x000fe2000c101532 */
[----:B------:R-:W-:Y:S01]  /*6320*/  F2FP.F16.F32.PACK_AB R96, RZ, R96 ;  /* 0x00000060ff60723e */ /* 0x000fe200000000ff */
[-C--:B------:R-:W-:Y:S01]  /*6330*/  FMUL R74, R74, R104.reuse ;  /* 0x000000684a4a7220 */ /* 0x080fe20000400000 */
[----:B------:R-:W-:Y:S01]  /*6340*/  ISETP.GT.AND P1, PT, R4, 0x8, P3 ;  /* 0x000000080400780c */ /* 0x000fe20001f24270 */
[----:B------:R-:W-:Y:S01]  /*6350*/  @P2 STG.E.U16 desc[UR50][R2.64+0x12], R95 ;  /* 0x0000125f02002986 */ /* 0x000fe2000c101532 */
[----:B------:R-:W-:Y:S01]  /*6360*/  F2FP.F16.F32.PACK_AB R97, RZ, R97 ;  /* 0x00000061ff61723e */ /* 0x000fe200000000ff */
[-C--:B------:R-:W-:Y:S01]  /*6370*/  FMUL R75, R75, R104.reuse ;  /* 0x000000684b4b7220 */ /* 0x080fe20000400000 */
[----:B------:R-:W-:Y:S01]  /*6380*/  ISETP.GT.AND P3, PT, R0, 0x18, PT ;  /* 0x000000180000780c */ /* 0x000fe20003f64270 */
[----:B------:R-:W-:Y:S01]  /*6390*/  @P4 STG.E.U16 desc[UR50][R6.64+0x20], R96 ;  /* 0x0000206006004986 */ /* 0x000fe2000c101532 */
[----:B------:R-:W-:Y:S01]  /*63a0*/  ISETP.GT.AND P2, PT, R4, 0x8, P0 ;  /* 0x000000080400780c */ /* 0x000fe20000744270 */
[-C--:B------:R-:W-:Y:S01]  /*63b0*/  FMUL R76, R76, R104.reuse ;  /* 0x000000684c4c7220 */ /* 0x080fe20000400000 */
[----:B------:R-:W-:Y:S01]  /*63c0*/  ISETP.GT.AND P0, PT, R0, 0x19, PT ;  /* 0x000000190000780c */ /* 0x000fe20003f04270 */
[----:B------:R-:W-:Y:S01]  /*63d0*/  @P5 STG.E.U16 desc[UR50][R6.64+0x22], R97 ;  /* 0x0000226106005986 */ /* 0x000fe2000c101532 */
[C---:B------:R-:W-:Y:S01]  /*63e0*/  ISETP.GT.AND P4, PT, R4.reuse, RZ, P3 ;  /* 0x000000ff0400720c */ /* 0x040fe20001f84270 */
[-C--:B------:R-:W-:Y:S01]  /*63f0*/  FMUL R77, R77, R104.reuse ;  /* 0x000000684d4d7220 */ /* 0x080fe20000400000 */
[----:B------:R-:W-:Y:S01]  /*6400*/  ISETP.GT.AND P5, PT, R4, RZ, P0 ;  /* 0x000000ff0400720c */ /* 0x000fe200007a4270 */
[----:B------:R-:W-:Y:S01]  /*6410*/  FMUL R78, R78, R104 ;  /* 0x000000684e4e7220 */ /* 0x000fe20000400000 */
[----:B------:R-:W-:Y:S01]  /*6420*/  F2FP.F16.F32.PACK_AB R98, RZ, R98 ;  /* 0x00000062ff62723e */ /* 0x000fe200000000ff */
[-C--:B------:R-:W-:Y:S01]  /*6430*/  FMUL R79, R79, R104.reuse ;  /* 0x000000684f4f7220 */ /* 0x080fe20000400000 */
[----:B------:R-:W-:Y:S01]  /*6440*/  F2FP.F16.F32.PACK_AB R99, RZ, R99 ;  /* 0x00000063ff63723e */ /* 0x000fe200000000ff */
[----:B------:R-:W-:Y:S01]  /*6450*/  FMUL R80, R80, R104 ;  /* 0x0000006850507220 */ /* 0x000fe20000400000 */
[----:B------:R-:W-:Y:S01]  /*6460*/  F2FP.F16.F32.PACK_AB R100, RZ, R100 ;  /* 0x00000064ff64723e */ /* 0x000fe200000000ff */
[----:B------:R-:W-:Y:S01]  /*6470*/  @P1 STG.E.U16 desc[UR50][R2.64+0x20], R98 ;  /* 0x0000206202001986 */ /* 0x000fe2000c101532 */
[----:B------:R-:W-:Y:S01]  /*6480*/  ISETP.GT.AND P1, PT, R4, 0x8, P3 ;  /* 0x000000080400780c */ /* 0x000fe20001f24270 */
[-C--:B------:R-:W-:Y:S01]  /*6490*/  FMUL R81, R81, R104.reuse ;  /* 0x0000006851517220 */ /* 0x080fe20000400000 */
[----:B------:R-:W-:Y:S01]  /*64a0*/  F2FP.F16.F32.PACK_AB R101, RZ, R101 ;  /* 0x00000065ff65723e */ /* 0x000fe200000000ff */
[----:B------:R-:W-:Y:S01]  /*64b0*/  @P2 STG.E.U16 desc[UR50][R2.64+0x22], R99 ;  /* 0x0000226302002986 */ /* 0x000fe2000c101532 */
[----:B------:R-:W-:Y:S01]  /*64c0*/  ISETP.GT.AND P3, PT, R0, 0x20, PT ;  /* 0x000000200000780c */ /* 0x000fe20003f64270 */
[-C--:B------:R-:W-:Y:S01]  /*64d0*/  FMUL R82, R82, R104.reuse ;  /* 0x0000006852527220 */ /* 0x080fe20000400000 */
[----:B------:R-:W-:Y:S01]  /*64e0*/  ISETP.GT.AND P2, PT, R4, 0x8, P0 ;  /* 0x000000080400780c */ /* 0x000fe20000744270 */
[----:B------:R-:W-:Y:S01]  /*64f0*/  @P4 STG.E.U16 desc[UR50][R6.64+0x30], R100 ;  /* 0x0000306406004986 */ /* 0x000fe2000c101532 */
[----:B------:R-:W-:Y:S01]  /*6500*/  ISETP.GT.AND P0, PT, R0, 0x21, PT ;  /* 0x000000210000780c */ /* 0x000fe20003f04270 */
[-C--:B------:R-:W-:Y:S01]  /*6510*/  FMUL R83, R83, R104.reuse ;  /* 0x0000006853537220 */ /* 0x080fe20000400000 */
[C---:B------:R-:W-:Y:S01]  /*6520*/  ISETP.GT.AND P4, PT, R4.reuse, RZ, P3 ;  /* 0x000000ff0400720c */ /* 0x040fe20001f84270 */
[----:B------:R-:W-:Y:S01]  /*6530*/  @P5 STG.E.U16 desc[UR50][R6.64+0x32], R101 ;  /* 0x0000326506005986 */ /* 0x000fe2000c101532 */
        /* <DEDUP_REMOVED lines=169> */
[----:B------:R-:W-:Y:S01]  /*6fd0*/  FMUL R39, R39, R104 ;  /* 0x0000006827277220 */ /* 0x000fe20000400000 */
[----:B------:R-:W-:Y:S01]  /*6fe0*/  F2FP.F16.F32.PACK_AB R41, RZ, R41 ;  /* 0x00000029ff29723e */ /* 0x000fe200000000ff */
[----:B------:R-:W-:Y:S01]  /*6ff0*/  @P2 STG.E.U16 desc[UR50][R2.64+0xb2], R71 ;  /* 0x0000b24702002986 */ /* 0x000fe2000c101532 */
[----:B------:R-:W-:-:S02]  /*7000*/  ISETP.GT.AND P3, PT, R0, 0x68, PT ;  /* 0x000000680000780c */ /* 0x000fc40003f64270 */
[----:B------:R-:W-:Y:S01]  /*7010*/  ISETP.GT.AND P2, PT, R4, 0x8, P0 ;  /* 0x000000080400780c */ /* 0x000fe20000744270 */
[----:B------:R-:W-:Y:S01]  /*7020*/  @P4 STG.E.U16 desc[UR50][R6.64+0xc0], R40 ;  /* 0x0000c02806004986 */ /* 0x000fe2000c101532 */
[----:B------:R-:W-:Y:S02]  /*7030*/  ISETP.GT.AND P0, PT, R0, 0x69, PT ;  /* 0x000000690000780c */ /* 0x000fe40003f04270 */
[C---:B------:R-:W-:Y:S01]  /*7040*/  ISETP.GT.AND P4, PT, R4.reuse, RZ, P3 ;  /* 0x000000ff0400720c */ /* 0x040fe20001f84270 */
[----:B------:R-:W-:Y:S01]  /*7050*/  @P5 STG.E.U16 desc[UR50][R6.64+0xc2], R41 ;  /* 0x0000c22906005986 */ /* 0x000fe2000c101532 */
[----:B------:R-:W-:Y:S02]  /*7060*/  ISETP.GT.AND P5, PT, R4, RZ, P0 ;  /* 0x000000ff0400720c */ /* 0x000fe400007a4270 */
[----:B------:R-:W-:Y:S02]  /*7070*/  F2FP.F16.F32.PACK_AB R42, RZ, R42 ;  /* 0x0000002aff2a723e */ /* 0x000fe400000000ff */
[----:B------:R-:W-:-:S02]  /*7080*/  F2FP.F16.F32.PACK_AB R43, RZ, R43 ;  /* 0x0000002bff2b723e */ /* 0x000fc400000000ff */
[----:B------:R-:W-:Y:S01]  /*7090*/  F2FP.F16.F32.PACK_AB R44, RZ, R44 ;  /* 0x0000002cff2c723e */ /* 0x000fe200000000ff */
[----:B------:R-:W-:Y:S01]  /*70a0*/  @P1 STG.E.U16 desc[UR50][R2.64+0xc0], R42 ;  /* 0x0000c02a02001986 */ /* 0x000fe2000c101532 */
[----:B------:R-:W-:Y:S02]  /*70b0*/  ISETP.GT.AND P1, PT, R4, 0x8, P3 ;  /* 0x000000080400780c */ /* 0x000fe40001f24270 */
[----:B------:R-:W-:Y:S01]  /*70c0*/  F2FP.F16.F32.PACK_AB R45, RZ, R45 ;  /* 0x0000002dff2d723e */ /* 0x000fe200000000ff */
[----:B------:R-:W-:Y:S01]  /*70d0*/  @P2 STG.E.U16 desc[UR50][R2.64+0xc2], R43 ;  /* 0x0000c22b02002986 */ /* 0x000fe2000c101532 */
[----:B------:R-:W-:Y:S02]  /*70e0*/  ISETP.GT.AND P3, PT, R0, 0x70, PT ;  /* 0x000000700000780c */ /* 0x000fe40003f64270 */
[----:B------:R-:W-:Y:S01]  /*70f0*/  ISETP.GT.AND P2, PT, R4, 0x8, P0 ;  /* 0x000000080400780c */ /* 0x000fe20000744270 */
[----:B------:R-:W-:Y:S01]  /*7100*/  @P4 STG.E.U16 desc[UR50][R6.64+0xd0], R44 ;  /* 0x0000d02c06004986 */ /* 0x000fe2000c101532 */
[----:B------:R-:W-:-:S02]  /*7110*/  ISETP.GT.AND P0, PT, R0, 0x71, PT ;  /* 0x000000710000780c */ /* 0x000fc40003f04270 */
[C---:B------:R-:W-:Y:S01]  /*7120*/  ISETP.GT.AND P4, PT, R4.reuse, RZ, P3 ;  /* 0x000000ff0400720c */ /* 0x040fe20001f84270 */
[----:B------:R-:W-:Y:S01]  /*7130*/  @P5 STG.E.U16 desc[UR50][R6.64+0xd2], R45 ;  /* 0x0000d22d06005986 */ /* 0x000fe2000c101532 */
[C---:B------:R-:W-:Y:S02]  /*7140*/  ISETP.GT.AND P5, PT, R4.reuse, RZ, P0 ;  /* 0x000000ff0400720c */ /* 0x040fe400007a4270 */
[----:B------:R-:W-:Y:S02]  /*7150*/  F2FP.F16.F32.PACK_AB R46, RZ, R46 ;  /* 0x0000002eff2e723e */ /* 0x000fe400000000ff */
[----:B------:R-:W-:Y:S02]  /*7160*/  F2FP.F16.F32.PACK_AB R47, RZ, R47 ;  /* 0x0000002fff2f723e */ /* 0x000fe400000000ff */
[----:B------:R-:W-:Y:S01]  /*7170*/  F2FP.F16.F32.PACK_AB R48, RZ, R48 ;  /* 0x00000030ff30723e */ /* 0x000fe200000000ff */
[----:B------:R-:W-:Y:S01]  /*7180*/  @P1 STG.E.U16 desc[UR50][R2.64+0xd0], R46 ;  /* 0x0000d02e02001986 */ /* 0x000fe2000c101532 */
[----:B------:R-:W-:-:S02]  /*7190*/  ISETP.GT.AND P1, PT, R4, 0x8, P3 ;  /* 0x000000080400780c */ /* 0x000fc40001f24270 */
[----:B------:R-:W-:Y:S01]  /*71a0*/  F2FP.F16.F32.PACK_AB R49, RZ, R49 ;  /* 0x00000031ff31723e */ /* 0x000fe200000000ff */
[----:B------:R-:W-:Y:S01]  /*71b0*/  @P2 STG.E.U16 desc[UR50][R2.64+0xd2], R47 ;  /* 0x0000d22f02002986 */ /* 0x000fe2000c101532 */
[----:B------:R-:W-:Y:S02]  /*71c0*/  ISETP.GT.AND P2, PT, R0, 0x78, PT ;  /* 0x000000780000780c */ /* 0x000fe40003f44270 */
[----:B------:R-:W-:Y:S01]  /*71d0*/  ISETP.GT.AND P0, PT, R4, 0x8, P0 ;  /* 0x000000080400780c */ /* 0x000fe20000704270 */
[----:B------:R-:W-:Y:S01]  /*71e0*/  @P4 STG.E.U16 desc[UR50][R6.64+0xe0], R48 ;  /* 0x0000e03006004986 */ /* 0x000fe2000c101532 */
[----:B------:R-:W-:Y:S02]  /*71f0*/  ISETP.GT.AND P3, PT, R0, 0x79, PT ;  /* 0x000000790000780c */ /* 0x000fe40003f64270 */
[C---:B------:R-:W-:Y:S01]  /*7200*/  ISETP.GT.AND P4, PT, R4.reuse, RZ, P2 ;  /* 0x000000ff0400720c */ /* 0x040fe20001784270 */
[----:B------:R-:W-:Y:S01]  /*7210*/  @P5 STG.E.U16 desc[UR50][R6.64+0xe2], R49 ;  /* 0x0000e23106005986 */ /* 0x000fe2000c101532 */
[----:B------:R-:W-:-:S02]  /*7220*/  ISETP.GT.AND P5, PT, R4, RZ, P3 ;  /* 0x000000ff0400720c */ /* 0x000fc40001fa4270 */
[----:B------:R-:W-:Y:S02]  /*7230*/  F2FP.F16.F32.PACK_AB R50, RZ, R50 ;  /* 0x00000032ff32723e */ /* 0x000fe400000000ff */
[----:B------:R-:W-:Y:S02]  /*7240*/  F2FP.F16.F32.PACK_AB R51, RZ, R51 ;  /* 0x00000033ff33723e */ /* 0x000fe400000000ff */
[----:B------:R-:W-:Y:S01]  /*7250*/  F2FP.F16.F32.PACK_AB R52, RZ, R52 ;  /* 0x00000034ff34723e */ /* 0x000fe200000000ff */
[----:B------:R-:W-:Y:S01]  /*7260*/  @P1 STG.E.U16 desc[UR50][R2.64+0xe0], R50 ;  /* 0x0000e03202001986 */ /* 0x000fe2000c101532 */
[C---:B------:R-:W-:Y:S02]  /*7270*/  ISETP.GT.AND P1, PT, R4.reuse, 0x8, P2 ;  /* 0x000000080400780c */ /* 0x040fe40001724270 */
[----:B------:R-:W-:Y:S01]  /*7280*/  F2FP.F16.F32.PACK_AB R53, RZ, R53 ;  /* 0x00000035ff35723e */ /* 0x000fe200000000ff */
[----:B------:R-:W-:Y:S01]  /*7290*/  @P0 STG.E.U16 desc[UR50][R2.64+0xe2], R51 ;  /* 0x0000e23302000986 */ /* 0x000fe2000c101532 */
[----:B------:R-:W-:-:S02]  /*72a0*/  ISETP.GT.AND P2, PT, R4, 0x8, P3 ;  /* 0x000000080400780c */ /* 0x000fc40001f44270 */
[C---:B------:R-:W-:Y:S01]  /*72b0*/  ISETP.GT.AND P3, PT, R0.reuse, 0x80, PT ;  /* 0x000000800000780c */ /* 0x040fe20003f64270 */
        /* <DEDUP_REMOVED lines=9> */
[----:B------:R-:W-:Y:S02]  /*7350*/  F2FP.F16.F32.PACK_AB R25, RZ, R25 ;  /* 0x00000019ff19723e */ /* 0x000fe400000000ff */
[C---:B------:R-:W-:Y:S01]  /*7360*/  ISETP.GT.AND P1, PT, R4.reuse, 0x8, P3 ;  /* 0x000000080400780c */ /* 0x040fe20001f24270 */
[----:B------:R-:W-:Y:S01]  /*7370*/  @P2 STG.E.U16 desc[UR50][R2.64+0xf2], R55 ;  /* 0x0000f23702002986 */ /* 0x000fe2000c101532 */
[----:B------:R-:W-:Y:S02]  /*7380*/  ISETP.GT.AND P0, PT, R4, 0x8, P0 ;  /* 0x000000080400780c */ /* 0x000fe40000704270 */
[----:B------:R-:W-:Y:S01]  /*7390*/  F2FP.F16.F32.PACK_AB R26, RZ, R26 ;  /* 0x0000001aff1a723e */ /* 0x000fe200000000ff */
[----:B------:R-:W-:Y:S01]  /*73a0*/  @P4 STG.E.U16 desc[UR50][R6.64+0x100], R24 ;  /* 0x0001001806004986 */ /* 0x000fe2000c101532 */
[----:B------:R-:W-:-:S02]  /*73b0*/  ISETP.GT.AND P4, PT, R0, 0x88, PT ;  /* 0x000000880000780c */ /* 0x000fc40003f84270 */
[----:B------:R-:W-:Y:S01]  /*73c0*/  F2FP.F16.F32.PACK_AB R27, RZ, R27 ;  /* 0x0000001bff1b723e */ /* 0x000fe200000000ff */
[----:B------:R-:W-:Y:S01]  /*73d0*/  @P5 STG.E.U16 desc[UR50][R6.64+0x102], R25 ;  /* 0x0001021906005986 */ /* 0x000fe2000c101532 */
[----:B------:R-:W-:Y:S02]  /*73e0*/  ISETP.GT.AND P5, PT, R0, 0x89, PT ;  /* 0x000000890000780c */ /* 0x000fe40003fa4270 */
[C---:B------:R-:W-:Y:S01]  /*73f0*/  ISETP.GT.AND P2, PT, R4.reuse, RZ, P4 ;  /* 0x000000ff0400720c */ /* 0x040fe20002744270 */
[----:B------:R-:W-:Y:S01]  /*7400*/  @P1 STG.E.U16 desc[UR50][R2.64+0x100], R26 ;  /* 0x0001001a02001986 */ /* 0x000fe2000c101532 */
[----:B------:R-:W-:Y:S02]  /*7410*/  ISETP.GT.AND P6, PT, R4, RZ, P5 ;  /* 0x000000ff0400720c */ /* 0x000fe40002fc4270 */
[----:B------:R-:W-:Y:S01]  /*7420*/  F2FP.F16.F32.PACK_AB R28, RZ, R28 ;  /* 0x0000001cff1c723e */ /* 0x000fe200000000ff */
[----:B------:R-:W-:Y:S01]  /*7430*/  @P0 STG.E.U16 desc[UR50][R2.64+0x102], R27 ;  /* 0x0001021b02000986 */ /* 0x000fe2000c101532 */
[----:B------:R-:W-:-:S02]  /*7440*/  F2FP.F16.F32.PACK_AB R29, RZ, R29 ;  /* 0x0000001dff1d723e */ /* 0x000fc400000000ff */
[----:B------:R-:W-:Y:S02]  /*7450*/  ISETP.GT.AND P4, PT, R4, 0x8, P4 ;  /* 0x000000080400780c */ /* 0x000fe40002784270 */
[C---:B------:R-:W-:Y:S02]  /*7460*/  ISETP.GT.AND P3, PT, R0.reuse, 0x90, PT ;  /* 0x000000900000780c */ /* 0x040fe40003f64270 */
[----:B------:R-:W-:Y:S01]  /*7470*/  F2FP.F16.F32.PACK_AB R30, RZ, R30 ;  /* 0x0000001eff1e723e */ /* 0x000fe200000000ff */
[----:B------:R-:W-:Y:S01]  /*7480*/  @P2 STG.E.U16 desc[UR50][R6.64+0x110], R28 ;  /* 0x0001101c06002986 */ /* 0x000fe2000c101532 */
[----:B------:R-:W-:Y:S02]  /*7490*/  ISETP.GT.AND P2, PT, R0, 0x91, PT ;  /* 0x000000910000780c */ /* 0x000fe40003f44270 */
[----:B------:R-:W-:Y:S01]  /*74a0*/  F2FP.F16.F32.PACK_AB R31, RZ, R31 ;  /* 0x0000001fff1f723e */ /* 0x000fe200000000ff */
[----:B------:R-:W-:Y:S01]  /*74b0*/  @P6 STG.E.U16 desc[UR50][R6.64+0x112], R29 ;  /* 0x0001121d06006986 */ /* 0x000fe2000c101532 */
[----:B------:R-:W-:-:S02]  /*74c0*/  ISETP.GT.AND P6, PT, R4, 0x8, P5 ;  /* 0x000000080400780c */ /* 0x000fc40002fc4270 */
[C---:B------:R-:W-:Y:S01]  /*74d0*/  ISETP.GT.AND P5, PT, R4.reuse, RZ, P3 ;  /* 0x000000ff0400720c */ /* 0x040fe20001fa4270 */
[----:B------:R-:W-:Y:S01]  /*74e0*/  @P4 STG.E.U16 desc[UR50][R2.64+0x110], R30 ;  /* 0x0001101e02004986 */ /* 0x000fe2000c101532 */
[----:B------:R-:W-:Y:S02]  /*74f0*/  ISETP.GT.AND P4, PT, R4, RZ, P2 ;  /* 0x000000ff0400720c */ /* 0x000fe40001784270 */
[C---:B------:R-:W-:Y:S02]  /*7500*/  ISETP.GT.AND P1, PT, R0.reuse, 0x98, PT ;  /* 0x000000980000780c */ /* 0x040fe40003f24270 */
[----:B------:R-:W-:Y:S02]  /*7510*/  F2FP.F16.F32.PACK_AB R32, RZ, R32 ;  /* 0x00000020ff20723e */ /* 0x000fe400000000ff */
[----:B------:R-:W-:Y:S02]  /*7520*/  ISETP.GT.AND P0, PT, R0, 0x99, PT ;  /* 0x000000990000780c */ /* 0x000fe40003f04270 */
[C---:B------:R-:W-:Y:S01]  /*7530*/  ISETP.GT.AND P3, PT, R4.reuse, 0x8, P3 ;  /* 0x000000080400780c */ /* 0x040fe20001f64270 */
[----:B------:R-:W-:Y:S01]  /*7540*/  @P6 STG.E.U16 desc[UR50][R2.64+0x112], R31 ;  /* 0x0001121f02006986 */ /* 0x000fe2000c101532 */
[----:B------:R-:W-:-:S02]  /*7550*/  ISETP.GT.AND P6, PT, R4, RZ, P1 ;  /* 0x000000ff0400720c */ /* 0x000fc40000fc4270 */
[C---:B------:R-:W-:Y:S01]  /*7560*/  ISETP.GT.AND P2, PT, R4.reuse, 0x8, P2 ;  /* 0x000000080400780c */ /* 0x040fe20001744270 */
[----:B------:R-:W-:Y:S01]  /*7570*/  @P5 STG.E.U16 desc[UR50][R6.64+0x120], R32 ;  /* 0x0001202006005986 */ /* 0x000fe2000c101532 */
[C---:B------:R-:W-:Y:S01]  /*7580*/  ISETP.GT.AND P5, PT, R4.reuse, RZ, P0 ;  /* 0x000000ff0400720c */ /* 0x040fe200007a4270 */
[----:B------:R-:W-:Y:S01]  /*7590*/  @P4 IMAD.MOV.U32 R5, RZ, RZ, R7 ;  /* 0x000000ffff054224 */ /* 0x000fe200078e0007 */
[C---:B------:R-:W-:Y:S02]  /*75a0*/  ISETP.GT.AND P1, PT, R4.reuse, 0x8, P1 ;  /* 0x000000080400780c */ /* 0x040fe40000f24270 */
[----:B------:R-:W-:Y:S01]  /*75b0*/  ISETP.GT.AND P0, PT, R4, 0x8, P0 ;  /* 0x000000080400780c */ /* 0x000fe20000704270 */
[----:B------:R-:W-:Y:S01]  /*75c0*/  @P4 IMAD.MOV.U32 R4, RZ, RZ, R6 ;  /* 0x000000ffff044224 */ /* 0x000fe200078e0006 */
[----:B------:R-:W-:Y:S02]  /*75d0*/  F2FP.F16.F32.PACK_AB R33, RZ, R33 ;  /* 0x00000021ff21723e */ /* 0x000fe400000000ff */
[----:B------:R-:W-:-:S02]  /*75e0*/  F2FP.F16.F32.PACK_AB R34, RZ, R34 ;  /* 0x00000022ff22723e */ /* 0x000fc400000000ff */
[----:B------:R-:W-:Y:S01]  /*75f0*/  F2FP.F16.F32.PACK_AB R35, RZ, R35 ;  /* 0x00000023ff23723e */ /* 0x000fe200000000ff */
[----:B------:R0:W-:Y:S01]  /*7600*/  @P4 STG.E.U16 desc[UR50][R4.64+0x122], R33 ;  /* 0x0001222104004986 */ /* 0x0001e2000c101532 */
[----:B------:R-:W-:Y:S02]  /*7610*/  F2FP.F16.F32.PACK_AB R36, RZ, R36 ;  /* 0x00000024ff24723e */ /* 0x000fe400000000ff */
[----:B------:R-:W-:Y:S01]  /*7620*/  F2FP.F16.F32.PACK_AB R37, RZ, R37 ;  /* 0x00000025ff25723e */ /* 0x000fe200000000ff */
[----:B------:R-:W-:Y:S01]  /*7630*/  @P3 STG.E.U16 desc[UR50][R2.64+0x120], R34 ;  /* 0x0001202202003986 */ /* 0x000fe2000c101532 */
[----:B------:R-:W-:Y:S02]  /*7640*/  F2FP.F16.F32.PACK_AB R38, RZ, R38 ;  /* 0x00000026ff26723e */ /* 0x000fe400000000ff */
[----:B------:R-:W-:Y:S01]  /*7650*/  F2FP.F16.F32.PACK_AB R39, RZ, R39 ;  /* 0x00000027ff27723e */ /* 0x000fe200000000ff */
[----:B------:R-:W-:Y:S01]  /*7660*/  @P2 STG.E.U16 desc[UR50][R2.64+0x122], R35 ;  /* 0x0001222302002986 */ /* 0x000fe2000c101532 */
[----:B0-----:R-:W-:-:S02]  /*7670*/  @P6 IMAD.MOV.U32 R4, RZ, RZ, R6 ;  /* 0x000000ffff046224 */ /* 0x001fc400078e0006 */
[----:B------:R-:W-:-:S05]  /*7680*/  @P6 IMAD.MOV.U32 R5, RZ, RZ, R7 ;  /* 0x000000ffff056224 */ /* 0x000fca00078e0007 */
[----:B------:R0:W-:Y:S04]  /*7690*/  @P6 STG.E.U16 desc[UR50][R4.64+0x130], R36 ;  /* 0x0001302404006986 */ /* 0x0001e8000c101532 */
[----:B------:R1:W-:Y:S04]  /*76a0*/  @P5 STG.E.U16 desc[UR50][R6.64+0x132], R37 ;  /* 0x0001322506005986 */ /* 0x0003e8000c101532 */
[----:B------:R1:W-:Y:S01]  /*76b0*/  @P1 STG.E.U16 desc[UR50][R2.64+0x130], R38 ;  /* 0x0001302602001986 */ /* 0x0003e2000c101532 */
[----:B0-----:R-:W-:Y:S02]  /*76c0*/  @P0 IMAD.MOV.U32 R4, RZ, RZ, R2 ;  /* 0x000000ffff040224 */ /* 0x001fe400078e0002 */
[----:B------:R-:W-:-:S05]  /*76d0*/  @P0 IMAD.MOV.U32 R5, RZ, RZ, R3 ;  /* 0x000000ffff050224 */ /* 0x000fca00078e0003 */
[----:B------:R1:W-:Y:S02]  /*76e0*/  @P0 STG.E.U16 desc[UR50][R4.64+0x132], R39 ;  /* 0x0001322704000986 */ /* 0x0003e4000c101532 */
.L_x_194:
[----:B------:R-:W-:Y:S05]  /*76f0*/  BSYNC B0 ;  /* 0x0000000000007941 */ /* 0x000fea0003800000 */
.L_x_36:
[----:B-123--:R-:W-:Y:S01]  /*7700*/  IMAD.U32 R2, RZ, RZ, UR36 ;  /* 0x00000024ff027e24 */ /* 0x00efe2000f8e00ff */
[----:B------:R-:W-:Y:S01]  /*7710*/  ULDC.64 UR4, c[0x0][0x650] ;  /* 0x0001940000047ab9 */ /* 0x000fe20000000a00 */
[----:B------:R-:W-:Y:S01]  /*7720*/  IMAD.U32 R0, RZ, RZ, UR40 ;  /* 0x00000028ff007e24 */ /* 0x000fe2000f8e00ff */
[----:B------:R1:W-:Y:S01]  /*7730*/  SYNCS.ARRIVE.TRANS64.A1T0 RZ, [R112+UR47], RZ ;  /* 0x000000ff70ff79a7 */ /* 0x0003e2000810002f */
[----:B------:R-:W-:Y:S01]  /*7740*/  IMAD.U32 R3, RZ, RZ, UR37 ;  /* 0x00000025ff037e24 */ /* 0x000fe2000f8e00ff */
[C---:B------:R-:W-:Y:S01]  /*7750*/  LEA R16, P0, R2.reuse, R16, 0x1 ;  /* 0x0000001002107211 */ /* 0x040fe200078008ff */
[----:B----45:R-:W-:Y:S02]  /*7760*/  IMAD.MOV.U32 R18, RZ, RZ, -0x1 ;  /* 0xffffffffff127424 */ /* 0x030fe400078e00ff */
[----:B------:R-:W-:Y:S01]  /*7770*/  IMAD.MOV.U32 R19, RZ, RZ, -0x1 ;  /* 0xffffffffff137424 */ /* 0x000fe200078e00ff */
[----:B------:R-:W-:Y:S01]  /*7780*/  LEA.HI.X R17, R2, R17, R0, 0x1, P0 ;  /* 0x0000001102117211 */ /* 0x000fe200000f0c00 */
[----:B------:R-:W-:Y:S01]  /*7790*/  IMAD.MOV.U32 R2, RZ, RZ, -0x1 ;  /* 0xffffffffff027424 */ /* 0x000fe200078e00ff */
[----:B------:R-:W-:-:S02]  /*77a0*/  ISETP.GE.U32.AND P0, PT, R16, UR4, PT ;  /* 0x0000000410007c0c */ /* 0x000fc4000bf06070 */
[----:B------:R-:W-:Y:S02]  /*77b0*/  PRMT R0, RZ, 0x7610, R0 ;  /* 0x00007610ff007816 */ /* 0x000fe40000000000 */
[----:B------:R-:W-:-:S13]  /*77c0*/  ISETP.GE.U32.AND.EX P0, PT, R17, UR5, PT, P0 ;  /* 0x0000000511007c0c */ /* 0x000fda000bf06100 */
[----:B-1----:R-:W-:Y:S05]  /*77d0*/  @P0 BRA `(.L_x_195) ;  /* 0x00000004008c0947 */ /* 0x002fea0003800000 */
[----:B------:R-:W1:Y:S01]  /*77e0*/  S2UR UR7, SR_CTAID.X ;  /* 0x00000000000779c3 */ /* 0x000e620000002500 */
[----:B------:R-:W-:Y:S01]  /*77f0*/  ULDC.64 UR4, c[0x0][0x628] ;  /* 0x00018a0000047ab9 */ /* 0x000fe20000000a00 */
[----:B------:R-:W-:Y:S01]  /*7800*/  ULDC UR6, c[0x0][0x150] ;  /* 0x0000540000067ab9 */ /* 0x000fe20000000800 */
[----:B------:R-:W-:Y:S01]  /*7810*/  ISETP.NE.U32.AND P0, PT, RZ, UR4, PT ;  /* 0x00000004ff007c0c */ /* 0x000fe2000bf05070 */
[----:B------:R-:W-:Y:S01]  /*7820*/  ULDC UR15, c[0x0][0x630] ;  /* 0x00018c00000f7ab9 */ /* 0x000fe20000000800 */
[C---:B------:R-:W-:Y:S01]  /*7830*/  R2UR UR16, R16.reuse ;  /* 0x00000000101072ca */ /* 0x040fe200000e0000 */
[----:B------:R-:W-:Y:S01]  /*7840*/  ULDC UR18, c[0x0][0x154] ;  /* 0x0000550000127ab9 */ /* 0x000fe20000000800 */
[----:B------:R-:W-:Y:S01]  /*7850*/  ISETP.NE.AND.EX P0, PT, RZ, UR5, PT, P0 ;  /* 0x00000005ff007c0c */ /* 0x000fe2000bf05300 */
[----:B------:R-:W2:Y:S01]  /*7860*/  S2UR UR19, SR_CTAID.Y ;  /* 0x00000000001379c3 */ /* 0x000ea20000002600 */
[----:B------:R-:W-:Y:S02]  /*7870*/  R2UR UR17, R17 ;  /* 0x00000000111172ca */ /* 0x000fe400000e0000 */
[----:B------:R-:W-:-:S02]  /*7880*/  R2UR UR12, R16 ;  /* 0x00000000100c72ca */ /* 0x000fc400000e0000 */
[----:B------:R-:W-:Y:S02]  /*7890*/  R2UR UR13, R17 ;  /* 0x00000000110d72ca */ /* 0x000fe400000e0000 */
[----:B-1----:R-:W-:-:S05]  /*78a0*/  I2FP.F32.U32 R0, UR7 ;  /* 0x0000000700007c45 */ /* 0x002fca0008201000 */
[----:B------:R-:W-:-:S04]  /*78b0*/  FMUL R0, R0, UR6 ;  /* 0x0000000600007c20 */ /* 0x000fc80008400000 */
[----:B------:R1:W3:Y:S01]  /*78c0*/  F2I.U32.TRUNC.NTZ R2, R0 ;  /* 0x0000000000027305 */ /* 0x0002e2000020f000 */
[----:B--2---:R-:W-:Y:S05]  /*78d0*/  @!P0 BRA `(.L_x_196) ;  /* 0x0000000000308947 */ /* 0x004fea0003800000 */
        /* <DEDUP_REMOVED lines=12> */
.L_x_196:
[----:B------:R-:W-:Y:S01]  /*79a0*/  USHF.R.U64 UR6, UR12, UR15, UR13 ;  /* 0x0000000f0c067299 */ /* 0x000fe2000800120d */
[----:B-1----:R-:W-:Y:S01]  /*79b0*/  I2FP.F32.U32 R0, UR19 ;  /* 0x0000001300007c45 */ /* 0x002fe20008201000 */
[----:B------:R-:W-:Y:S01]  /*79c0*/  USHF.R.U32.HI UR4, URZ, UR15, UR13 ;  /* 0x0000000f3f047299 */ /* 0x000fe2000801160d */
[----:B---3--:R-:W-:Y:S01]  /*79d0*/  R2UR UR14, R2 ;  /* 0x00000000020e72ca */ /* 0x008fe200000e0000 */
[----:B------:R-:W-:Y:S02]  /*79e0*/  UIADD3 UR9, UP0, URZ, -UR6, URZ ;  /* 0x800000063f097290 */ /* 0x000fe4000ff1e03f */
[----:B------:R-:W-:Y:S01]  /*79f0*/  FMUL R0, R0, UR18 ;  /* 0x0000001200007c20 */ /* 0x000fe20008400000 */
[----:B------:R-:W-:Y:S01]  /*7a00*/  ULDC.64 UR12, c[0x0][0x620] ;  /* 0x00018800000c7ab9 */ /* 0x000fe20000000a00 */
[----:B------:R-:W-:Y:S01]  /*7a10*/  UIADD3.X UR4, URZ, ~UR4, URZ, UP0, !UPT ;  /* 0x800000043f047290 */ /* 0x000fe200087fe43f */
[----:B------:R-:W-:Y:S01]  /*7a20*/  UMOV UR10, UR16 ;  /* 0x00000010000a7c82 */ /* 0x000fe20008000000 */
[----:B------:R-:W-:-:S02]  /*7a30*/  UMOV UR11, UR17 ;  /* 0x00000011000b7c82 */ /* 0x000fc40008000000 */
[----:B------:R-:W1:Y:S01]  /*7a40*/  F2I.U32.TRUNC.NTZ R0, R0 ;  /* 0x0000000000007305 */ /* 0x000e62000020f000 */
[----:B------:R-:W-:Y:S02]  /*7a50*/  UIMAD UR4, UR4, UR12, URZ ;  /* 0x0000000c040472a4 */ /* 0x000fe4000f8e023f */
[----:B------:R-:W-:Y:S02]  /*7a60*/  UIMAD.WIDE.U32 UR10, UR9, UR12, UR10 ;  /* 0x0000000c090a72a5 */ /* 0x000fe4000f8e000a */
[----:B------:R-:W-:Y:S01]  /*7a70*/  UIMAD UR9, UR9, UR13, UR4 ;  /* 0x0000000d090972a4 */ /* 0x000fe2000f8e0204 */
[----:B------:R-:W-:Y:S01]  /*7a80*/  ULDC UR22, c[0x0][0x658] ;  /* 0x0001960000167ab9 */ /* 0x000fe20000000800 */
[----:B------:R-:W-:Y:S02]  /*7a90*/  UMOV UR12, 0xffffffff ;  /* 0xffffffff000c7882 */ /* 0x000fe40000000000 */
[----:B------:R-:W-:Y:S01]  /*7aa0*/  UIADD3 UR11, UR11, UR9, URZ ;  /* 0x000000090b0b7290 */ /* 0x000fe2000fffe03f */
[----:B------:R-:W-:Y:S01]  /*7ab0*/  ULDC UR13, c[0x0][0x618] ;  /* 0x00018600000d7ab9 */ /* 0x000fe20000000800 */
[----:B------:R-:W-:Y:S01]  /*7ac0*/  ULDC.64 UR4, c[0x0][0x640] ;  /* 0x0001900000047ab9 */ /* 0x000fe20000000a00 */
[----:B------:R-:W-:Y:S01]  /*7ad0*/  USHF.L.U32 UR18, UR12, UR22, URZ ;  /* 0x000000160c127299 */ /* 0x000fe2000800063f */
[----:B------:R-:W-:Y:S01]  /*7ae0*/  ISETP.NE.U32.AND P0, PT, RZ, UR4, PT ;  /* 0x00000004ff007c0c */ /* 0x000fe2000bf05070 */
[----:B------:R-:W-:Y:S01]  /*7af0*/  USHF.R.U64 UR12, UR10, UR13, UR11 ;  /* 0x0000000d0a0c7299 */ /* 0x000fe2000800120b */
[----:B-1----:R-:W-:Y:S01]  /*7b00*/  R2UR UR16, R0 ;  /* 0x00000000001072ca */ /* 0x002fe200000e0000 */
[----:B------:R-:W-:Y:S01]  /*7b10*/  USHF.R.U32.HI UR10, URZ, UR13, UR11 ;  /* 0x0000000d3f0a7299 */ /* 0x000fe2000801160b */
[----:B------:R-:W-:Y:S01]  /*7b20*/  ISETP.NE.AND.EX P0, PT, RZ, UR5, PT, P0 ;  /* 0x00000005ff007c0c */ /* 0x000fe2000bf05300 */
[----:B------:R-:W-:Y:S01]  /*7b30*/  ULDC UR17, c[0x0][0x608] ;  /* 0x0001820000117ab9 */ /* 0x000fe20000000800 */
[----:B------:R-:W-:-:S02]  /*7b40*/  ULOP3.LUT UR23, URZ, UR18, URZ, 0x33, !UPT ;  /* 0x000000123f177292 */ /* 0x000fc4000f8e333f */
[----:B------:R-:W-:Y:S02]  /*7b50*/  USHF.R.U64 UR18, UR12, UR17, UR10 ;  /* 0x000000110c127299 */ /* 0x000fe4000800120a */
[----:B------:R-:W-:Y:S01]  /*7b60*/  USHF.R.U32.HI UR10, URZ, UR17, UR10 ;  /* 0x000000113f0a7299 */ /* 0x000fe2000801160a */
[----:B------:R-:W-:Y:S01]  /*7b70*/  UMOV UR20, 0x1 ;  /* 0x0000000100147882 */ /* 0x000fe20000000000 */
[----:B------:R-:W-:Y:S02]  /*7b80*/  UIADD3 UR14, -UR14, URZ, URZ ;  /* 0x0000003f0e0e7290 */ /* 0x000fe4000fffe13f */
[----:B------:R-:W-:Y:S02]  /*7b90*/  USHF.L.U32 UR13, UR20, UR22, URZ ;  /* 0x00000016140d7299 */ /* 0x000fe4000800063f */
[----:B------:R-:W-:Y:S01]  /*7ba0*/  USHF.R.U64 UR20, UR18, UR22, UR10 ;  /* 0x0000001612147299 */ /* 0x000fe2000800120a */
[----:B------:R-:W-:Y:S01]  /*7bb0*/  ULDC UR15, c[0x0][0x144] ;  /* 0x00005100000f7ab9 */ /* 0x000fe20000000800 */
[----:B------:R-:W-:Y:S01]  /*7bc0*/  ULDC UR8, c[0x0][0x600] ;  /* 0x0001800000087ab9 */ /* 0x000fe20000000800 */
[----:B------:R-:W-:-:S02]  /*7bd0*/  UIADD3 UR21, -UR16, URZ, URZ ;  /* 0x0000003f10157290 */ /* 0x000fc4000fffe13f */
[----:B------:R-:W-:Y:S02]  /*7be0*/  USHF.R.U32.HI UR17, URZ, UR22, UR10 ;  /* 0x000000163f117299 */ /* 0x000fe4000801160a */
[----:B------:R-:W-:Y:S02]  /*7bf0*/  UIADD3 UR9, UR8, -0x1, URZ ;  /* 0xffffffff08097890 */ /* 0x000fe4000fffe03f */
[----:B------:R-:W-:Y:S01]  /*7c00*/  UIMAD UR22, UR15, UR14, UR7 ;  /* 0x0000000e0f1672a4 */ /* 0x000fe2000f8e0207 */
[----:B------:R-:W-:Y:S01]  /*7c10*/  ULDC UR26, c[0x0][0x148] ;  /* 0x00005200001a7ab9 */ /* 0x000fe20000000800 */
[----:B------:R-:W-:Y:S01]  /*7c20*/  ULDC UR24, c[0x0][0x648] ;  /* 0x0001920000187ab9 */ /* 0x000fe20000000800 */
[----:B------:R-:W-:Y:S01]  /*7c30*/  ULDC UR25, c[0x0][0x638] ;  /* 0x00018e0000197ab9 */ /* 0x000fe20000000800 */
        /* <DEDUP_REMOVED lines=12> */
.L_x_197:
[----:B------:R-:W-:Y:S01]  /*7d00*/  UISETP.NE.AND UP0, UPT, UR39, URZ, UPT ;  /* 0x0000003f2700728c */ /* 0x000fe2000bf05270 */
[----:B------:R-:W-:Y:S01]  /*7d10*/  IMAD.MOV.U32 R0, RZ, RZ, 0x1 ;  /* 0x00000001ff007424 */ /* 0x000fe200078e00ff */
[----:B------:R-:W-:Y:S01]  /*7d20*/  USHF.R.U64 UR4, UR16, UR24, UR17 ;  /* 0x0000001810047299 */ /* 0x000fe20008001211 */
[----:B------:R-:W-:Y:S01]  /*7d30*/  IMAD.U32 R19, RZ, RZ, UR6 ;  /* 0x00000006ff137e24 */ /* 0x000fe2000f8e00ff */
[----:B------:R-:W-:Y:S02]  /*7d40*/  ULOP3.LUT UR18, UR18, UR23, URZ, 0xc0, !UPT ;  /* 0x0000001712127292 */ /* 0x000fe4000f8ec03f */
[----:B------:R-:W-:Y:S02]  /*7d50*/  UIADD3 UR5, -UR4, URZ, URZ ;  /* 0x0000003f04057290 */ /* 0x000fe4000fffe13f */
[----:B------:R-:W-:Y:S02]  /*7d60*/  ULOP3.LUT UR9, UR12, UR9, URZ, 0xc0, !UPT ;  /* 0x000000090c097292 */ /* 0x000fe4000f8ec03f */
[----:B------:R-:W-:-:S02]  /*7d70*/  UIMAD UR4, UR13, UR4, UR18 ;  /* 0x000000040d0472a4 */ /* 0x000fc4000f8e0212 */
[----:B------:R-:W-:Y:S02]  /*7d80*/  @UP0 UIMAD UR22, UR26, UR21, UR19 ;  /* 0x000000151a1602a4 */ /* 0x000fe4000f8e0213 */
[----:B------:R-:W-:Y:S01]  /*7d90*/  UIMAD UR5, UR5, UR25, UR20 ;  /* 0x00000019050572a4 */ /* 0x000fe2000f8e0214 */
[----:B------:R-:W-:Y:S02]  /*7da0*/  ULDC UR7, c[0x0][0x610] ;  /* 0x0001840000077ab9 */ /* 0x000fe40000000800 */
[----:B------:R-:W-:Y:S02]  /*7db0*/  UIMAD UR4, UR4, UR7, UR22 ;  /* 0x00000007040472a4 */ /* 0x000fe4000f8e0216 */
[----:B------:R-:W-:-:S04]  /*7dc0*/  UIMAD UR5, UR5, UR8, UR9 ;  /* 0x00000008050572a4 */ /* 0x000fc8000f8e0209 */
[----:B------:R-:W-:Y:S02]  /*7dd0*/  USEL UR7, UR5, UR4, !UP0 ;  /* 0x0000000405077287 */ /* 0x000fe4000c000000 */
[----:B------:R-:W-:-:S04]  /*7de0*/  USEL UR4, UR4, UR5, !UP0 ;  /* 0x0000000504047287 */ /* 0x000fc8000c000000 */
[----:B------:R-:W-:Y:S02]  /*7df0*/  IMAD.U32 R2, RZ, RZ, UR7 ;  /* 0x00000007ff027e24 */ /* 0x000fe4000f8e00ff */
[----:B------:R-:W-:-:S07]  /*7e00*/  IMAD.U32 R18, RZ, RZ, UR4 ;  /* 0x00000004ff127e24 */ /* 0x000fce000f8e00ff */
.L_x_195:
[----:B------:R-:W-:Y:S02]  /*7e10*/  LOP3.LUT P0, RZ, R0, 0xff, RZ, 0xc0, !PT ;  /* 0x000000ff00ff7812 */ /* 0x000fe4000780c0ff */
[----:B------:R-:W-:-:S11]  /*7e20*/  LOP3.LUT R118, R118, 0x1, RZ, 0x3c, !PT ;  /* 0x0000000176767812 */ /* 0x000fd600078e3cff */
[----:B------:R-:W-:Y:S05]  /*7e30*/  @P0 BRA `(.L_x_198) ;  /* 0xffffff9c00400947 */ /* 0x000fea000383ffff */
[----:B------:R-:W-:Y:S05]  /*7e40*/  EXIT ;  /* 0x000000000000794d */ /* 0x000fea0003800000 */
.L_x_17:
[----:B------:R-:W-:-:S08]  /*7e50*/  ISETP.NE.AND P0, PT, RZ, UR6, PT ;  /* 0x00000006ff007c0c */ /* 0x000fd0000bf05270 */
[----:B------:R-:W0:-:S00]  /*7e60*/  USETMAXREG.DEALLOC.CTAPOOL 0x28 ;  /* 0x00000028000079c8 */ /* 0x000e0000080e0500 */
[----:B------:R-:W-:Y:S05]  /*7e70*/  @P0 EXIT ;  /* 0x000000000000094d */ /* 0x000fea0003800000 */
[----:B0-----:R-:W-:Y:S01]  /*7e80*/  LOP3.LUT P0, RZ, R0, 0xff, RZ, 0xc0, !PT ;  /* 0x000000ff00ff7812 */ /* 0x001fe2000780c0ff */
[----:B------:R-:W-:Y:S02]  /*7e90*/  IMAD.MOV.U32 R8, RZ, RZ, 0x1 ;  /* 0x00000001ff087424 */ /* 0x000fe400078e00ff */
[----:B------:R-:W-:-:S10]  /*7ea0*/  IMAD.MOV.U32 R0, RZ, RZ, RZ ;  /* 0x000000ffff007224 */ /* 0x000fd400078e00ff */
[----:B------:R-:W-:Y:S05]  /*7eb0*/  @!P0 BRA `(.L_x_199) ;  /* 0x0000000c002c8947 */ /* 0x000fea0003800000 */
[----:B------:R-:W0:Y:S01]  /*7ec0*/  S2R R11, SR_CgaCtaId ;  /* 0x00000000000b7919 */ /* 0x000e220000008800 */
[----:B------:R-:W-:Y:S01]  /*7ed0*/  LOP3.LUT P0, RZ, R3, 0x1f, RZ, 0xc0, !PT ;  /* 0x0000001f03ff7812 */ /* 0x000fe2000780c0ff */
[----:B------:R-:W-:Y:S01]  /*7ee0*/  ULDC UR5, c[0x0][0x658] ;  /* 0x0001960000057ab9 */ /* 0x000fe20000000800 */
[----:B------:R-:W-:Y:S01]  /*7ef0*/  UMOV UR6, 0xffffffff ;  /* 0xffffffff00067882 */ /* 0x000fe20000000000 */
[----:B------:R-:W-:Y:S01]  /*7f00*/  BSSY B0, `(.L_x_199) ;  /* 0x00000c6000007945 */ /* 0x000fe20003800000 */
[----:B------:R-:W-:Y:S01]  /*7f10*/  USHF.L.U32 UR6, UR6, UR5, URZ ;  /* 0x0000000506067299 */ /* 0x000fe2000800063f */
[C---:B------:R-:W-:Y:S01]  /*7f20*/  ISETP.NE.AND P3, PT, R4.reuse, RZ, PT ;  /* 0x000000ff0400720c */ /* 0x040fe20003f65270 */
[----:B------:R-:W-:Y:S01]  /*7f30*/  IMAD.MOV.U32 R9, RZ, RZ, 0x1 ;  /* 0x00000001ff097424 */ /* 0x000fe200078e00ff */
[----:B------:R-:W-:Y:S01]  /*7f40*/  ISETP.NE.OR P0, PT, R4, RZ, !P0 ;  /* 0x000000ff0400720c */ /* 0x000fe20004705670 */
[----:B------:R-:W-:Y:S01]  /*7f50*/  IMAD.MOV.U32 R8, RZ, RZ, 0x1 ;  /* 0x00000001ff087424 */ /* 0x000fe200078e00ff */
[----:B------:R-:W-:Y:S01]  /*7f60*/  ULDC UR4, c[0x0][0x600] ;  /* 0x0001800000047ab9 */ /* 0x000fe20000000800 */
[----:B------:R-:W-:Y:S01]  /*7f70*/  IMAD.MOV.U32 R0, RZ, RZ, RZ ;  /* 0x000000ffff007224 */ /* 0x000fe200078e00ff */
[----:B------:R-:W-:Y:S01]  /*7f80*/  UMOV UR7, 0x1 ;  /* 0x0000000100077882 */ /* 0x000fe20000000000 */
[----:B------:R-:W-:-:S02]  /*7f90*/  UIADD3 UR19, UR38, 0x1, URZ ;  /* 0x0000000126137890 */ /* 0x000fc4000fffe03f */
[----:B------:R-:W-:Y:S02]  /*7fa0*/  ULOP3.LUT UR22, UR41, 0x2, URZ, 0xfc, !UPT ;  /* 0x0000000229167892 */ /* 0x000fe4000f8efc3f */
[----:B------:R-:W-:Y:S02]  /*7fb0*/  UIADD3 UR4, UR4, -0x1, URZ ;  /* 0xffffffff04047890 */ /* 0x000fe4000fffe03f */
[----:B------:R-:W-:Y:S02]  /*7fc0*/  USHF.L.U32 UR5, UR7, UR5, URZ ;  /* 0x0000000507057299 */ /* 0x000fe4000800063f */
[----:B------:R-:W-:Y:S01]  /*7fd0*/  ULOP3.LUT UR6, URZ, UR6, URZ, 0x33, !UPT ;  /* 0x000000063f067292 */ /* 0x000fe2000f8e333f */
[----:B------:R-:W-:Y:S01]  /*7fe0*/  ULDC.64 UR20, c[0x0][0x198] ;  /* 0x0000660000147ab9 */ /* 0x000fe20000000a00 */
[----:B0-----:R-:W-:-:S10]  /*7ff0*/  LOP3.LUT R11, R11, 0x1, RZ, 0xc0, !PT ;  /* 0x000000010b0b7812 */ /* 0x001fd400078ec0ff */
.L_x_211:
[----:B------:R-:W-:-:S03]  /*8000*/  UMOV UR7, 0xffffffff ;  /* 0xffffffff00077882 */ /* 0x000fc60000000000 */
[----:B------:R-:W-:Y:S05]  /*8010*/  BRA.DIV UR7, `(.L_x_200) ;  /* 0x0000001e07dc7947 */ /* 0x000fea000b800000 */
[----:B------:R-:W-:-:S13]  /*8020*/  ELECT P6, URZ, PT ;  /* 0x00000000003f782f */ /* 0x000fda00038c0000 */
.L_x_252:
[----:B------:R-:W0:Y:S01]  /*8030*/  LDC R3, c[0x0][0x28c] ;  /* 0x0000a300ff037b82 */ /* 0x000e220000000800 */
[----:B------:R-:W-:Y:S01]  /*8040*/  BSSY B1, `(.L_x_201) ;  /* 0x000003c000017945 */ /* 0x000fe20003800000 */
[----:B0-----:R-:W-:-:S13]  /*8050*/  ISETP.LT.OR P6, PT, R3, 0x1, !P6 ;  /* 0x000000010300780c */ /* 0x001fda00077c1670 */
[----:B------:R-:W-:Y:S05]  /*8060*/  @P6 BRA `(.L_x_202) ;  /* 0x0000000000e46947 */ /* 0x000fea0003800000 */
[----:B------:R-:W-:Y:S02]  /*8070*/  IMAD R3, R2, 0x2, R11 ;  /* 0x0000000202037824 */ /* 0x000fe400078e020b */
[----:B------:R-:W-:Y:S02]  /*8080*/  IMAD.SHL.U32 R18, R18, 0x40, RZ ;  /* 0x0000004012127824 */ /* 0x000fe400078e00ff */
[----:B------:R-:W-:Y:S02]  /*8090*/  IMAD.MOV.U32 R12, RZ, RZ, RZ ;  /* 0x000000ffff0c7224 */ /* 0x000fe400078e00ff */
[----:B------:R-:W-:Y:S02]  /*80a0*/  IMAD.U32 R13, RZ, RZ, UR19 ;  /* 0x00000013ff0d7e24 */ /* 0x000fe4000f8e00ff */
[----:B------:R-:W-:Y:S02]  /*80b0*/  IMAD.MOV.U32 R2, RZ, RZ, R8 ;  /* 0x000000ffff027224 */ /* 0x000fe400078e0008 */
[----:B------:R-:W-:-:S02]  /*80c0*/  IMAD.MOV.U32 R4, RZ, RZ, R0 ;  /* 0x000000ffff047224 */ /* 0x000fc400078e0000 */
[----:B------:R-:W-:-:S07]  /*80d0*/  IMAD R6, R3, 0x50, RZ ;  /* 0x0000005003067824 */ /* 0x000fce00078e02ff */
.L_x_206:
[----:B------:R-:W0:Y:S01]  /*80e0*/  S2R R10, SR_CgaCtaId ;  /* 0x00000000000a7919 */ /* 0x000e220000008800 */
[----:B------:R-:W-:Y:S01]  /*80f0*/  MOV R3, 0x400 ;  /* 0x0000040000037802 */ /* 0x000fe20000000f00 */
[----:B------:R-:W1:Y:S03]  /*8100*/  @!P3 LDC R5, c[0x0][0x500] ;  /* 0x00014000ff05bb82 */ /* 0x000e660000000800 */
[----:B0-----:R-:W-:Y:S02]  /*8110*/  LEA R7, R10, R3, 0x18 ;  /* 0x000000030a077211 */ /* 0x001fe400078ec0ff */
[----:B------:R-:W-:-:S03]  /*8120*/  SHF.L.U32 R3, R2, 0x1f, RZ ;  /* 0x0000001f02037819 */ /* 0x000fc600000006ff */
[----:B------:R-:W-:-:S04]  /*8130*/  IMAD R10, R4, 0x8, R7 ;  /* 0x00000008040a7824 */ /* 0x000fc800078e0207 */
[----:B------:R-:W0:Y:S02]  /*8140*/  SYNCS.PHASECHK.TRANS64.TRYWAIT P1, [R10+URZ+0x100], R3 ;  /* 0x000100030a0075a7 */ /* 0x000e24000802017f */
[----:B01----:R-:W-:Y:S05]  /*8150*/  @!P1 BRA `(.L_x_203) ;  /* 0x0000001c00ac9947 */ /* 0x003fea0003800000 */
.L_x_253:
[----:B------:R-:W-:Y:S01]  /*8160*/  UPRMT UR7, UR22, 0x9910, URZ ;  /* 0x0000991016077896 */ /* 0x000fe2000800003f */
[----:B------:R1:W-:Y:S03]  /*8170*/  @!P3 SYNCS.ARRIVE.TRANS64 RZ, [R10+URZ], R5 ;  /* 0x000000050affb9a7 */ /* 0x0003e6000800003f */
[----:B------:R-:W-:-:S06]  /*8180*/  UISETP.NE.AND UP0, UPT, UR7, 0x2, UPT ;  /* 0x000000020700788c */ /* 0x000fcc000bf05270 */
[----:B------:R-:W-:-:S13]  /*8190*/  PLOP3.LUT P1, PT, PT, PT, UP0, 0x80, 0x0 ;  /* 0x000000000000781c */ /* 0x000fda0003f2f008 */
[----:B-1----:R-:W-:Y:S05]  /*81a0*/  @P1 BRA `(.L_x_204) ;  /* 0x0000000000041947 */ /* 0x002fea0003800000 */
[----:B------:R-:W-:Y:S01]  /*81b0*/  BPT.TRAP 0x1 ;  /* 0x000000040000795c */ /* 0x000fe20000300000 */
.L_x_204:
[----:B------:R-:W-:Y:S05]  /*81c0*/  @P0 BRA `(.L_x_205) ;  /* 0x0000000000040947 */ /* 0x000fea0003800000 */
[----:B------:R-:W-:Y:S01]  /*81d0*/  BPT.TRAP 0x1 ;  /* 0x000000040000795c */ /* 0x000fe20000300000 */
.L_x_205:
[----:B0-----:R-:W-:Y:S01]  /*81e0*/  IMAD R3, R4, 0x2, R11 ;  /* 0x0000000204037824 */ /* 0x001fe200078e020b */
[----:B------:R-:W-:Y:S01]  /*81f0*/  R2UR UR9, R10 ;  /* 0x000000000a0972ca */ /* 0x000fe200000e0000 */
[--C-:B------:R-:W-:Y:S01]  /*8200*/  IMAD R5, R4, 0x800, R7.reuse ;  /* 0x0000080004057824 */ /* 0x100fe200078e0207 */
[----:B------:R-:W-:Y:S01]  /*8210*/  UIADD3 UR14, UP0, UR20, 0xf0, URZ ;  /* 0x000000f0140e7890 */ /* 0x000fe2000ff1e03f */
[----:B------:R-:W-:Y:S01]  /*8220*/  IMAD R3, R3, 0x500, RZ ;  /* 0x0000050003037824 */ /* 0x000fe200078e02ff */
[----:B------:R-:W-:Y:S01]  /*8230*/  R2UR UR11, R18 ;  /* 0x00000000120b72ca */ /* 0x000fe200000e0000 */
[----:B------:R-:W-:Y:S01]  /*8240*/  VIADD R13, R13, 0xffffffff ;  /* 0xffffffff0d0d7836 */ /* 0x000fe20000000000 */
[----:B------:R-:W-:Y:S01]  /*8250*/  R2UR UR7, R5 ;  /* 0x00000000050772ca */ /* 0x000fe200000e0000 */
[----:B------:R-:W-:Y:S01]  /*8260*/  IMAD R3, R3, 0x2, R7 ;  /* 0x0000000203037824 */ /* 0x000fe200078e0207 */
[----:B------:R-:W-:Y:S01]  /*8270*/  R2UR UR10, R12 ;  /* 0x000000000c0a72ca */ /* 0x000fe200000e0000 */
[----:B------:R-:W-:Y:S01]  /*8280*/  UIADD3 UR24, UP1, UR20, 0x1f0, URZ ;  /* 0x000001f014187890 */ /* 0x000fe2000ff3e03f */
[----:B------:R-:W-:Y:S01]  /*8290*/  R2UR UR12, R19 ;  /* 0x00000000130c72ca */ /* 0x000fe200000e0000 */
[----:B------:R-:W-:Y:S01]  /*82a0*/  UIADD3.X UR15, URZ, UR21, URZ, UP0, !UPT ;  /* 0x000000153f0f7290 */ /* 0x000fe200087fe43f */
[----:B------:R-:W-:Y:S01]  /*82b0*/  R2UR UR8, R3 ;  /* 0x00000000030872ca */ /* 0x000fe200000e0000 */
[----:B------:R-:W-:Y:S01]  /*82c0*/  VIADD R4, R4, 0x1 ;  /* 0x0000000104047836 */ /* 0x000fe20000000000 */
[----:B------:R-:W-:Y:S01]  /*82d0*/  R2UR UR18, R6 ;  /* 0x00000000061272ca */ /* 0x000fe200000e0000 */
[----:B------:R-:W-:Y:S01]  /*82e0*/  UIADD3.X UR25, URZ, UR21, URZ, UP1, !UPT ;  /* 0x000000153f197290 */ /* 0x000fe20008ffe43f */
[----:B------:R-:W-:Y:S01]  /*82f0*/  ISETP.GT.AND P2, PT, R13, 0x1, PT ;  /* 0x000000010d00780c */ /* 0x000fe20003f44270 */
[----:B------:R-:W-:Y:S01]  /*8300*/  UMOV UR16, 0x0 ;  /* 0x0000000000107882 */ /* 0x000fe20000000000 */
[----:B------:R-:W-:Y:S01]  /*8310*/  UMOV UR17, 0x10000000 ;  /* 0x1000000000117882 */ /* 0x000fe20000000000 */
[----:B------:R-:W-:Y:S01]  /*8320*/  UIADD3 UR7, UR7, 0x300, URZ ;  /* 0x0000030007077890 */ /* 0x000fe2000fffe03f */
[----:B------:R-:W-:Y:S01]  /*8330*/  ISETP.NE.AND P1, PT, R4, 0x20, PT ;  /* 0x000000200400780c */ /* 0x000fe20003f25270 */
[----:B------:R-:W-:Y:S01]  /*8340*/  UMOV UR23, 0x30000 ;  /* 0x0003000000177882 */ /* 0x000fe20000000000 */
[----:B------:R-:W-:-:S02]  /*8350*/  VIADD R12, R12, 0x10 ;  /* 0x000000100c0c7836 */ /* 0x000fc40000000000 */
[----:B------:R-:W-:Y:S01]  /*8360*/  SEL R3, RZ, 0x1, P1 ;  /* 0x00000001ff037807 */ /* 0x000fe20000800000 */
[----:B------:R-:W-:Y:S01]  /*8370*/  UIADD3 UR13, UR8, 0x10300, URZ ;  /* 0x00010300080d7890 */ /* 0x000fe2000fffe03f */
[----:B------:R-:W-:Y:S02]  /*8380*/  SEL R4, R4, RZ, P1 ;  /* 0x000000ff04047207 */ /* 0x000fe40000800000 */
[----:B------:R-:W-:Y:S01]  /*8390*/  UMOV UR8, UR7 ;  /* 0x0000000700087c82 */ /* 0x000fe20008000000 */
[----:B------:R-:W-:Y:S01]  /*83a0*/  LOP3.LUT R2, R2, R3, RZ, 0x3c, !PT ;  /* 0x0000000302027212 */ /* 0x000fe200078e3cff */
[----:B------:R0:W-:Y:S02]  /*83b0*/  UTMALDG.3D [UR8], [UR14], desc[UR16] ;  /* 0x000010080e0075b4 */ /* 0x0001e40008011000 */
[----:B0-----:R-:W-:Y:S01]  /*83c0*/  UMOV UR8, UR13 ;  /* 0x0000000d00087c82 */ /* 0x001fe20008000000 */
[----:B------:R-:W-:Y:S02]  /*83d0*/  UMOV UR11, UR18 ;  /* 0x00000012000b7c82 */ /* 0x000fe40008000000 */
[----:B------:R0:W-:Y:S02]  /*83e0*/  UTMALDG.3D.MULTICAST [UR8], [UR24], UR23, desc[UR16] ;  /* 0x00001008180073b4 */ /* 0x0001e40008011817 */
[----:B0-----:R-:W-:Y:S05]  /*83f0*/  @P2 BRA `(.L_x_206) ;  /* 0xfffffffc00382947 */ /* 0x001fea000383ffff */
.L_x_202:
[----:B------:R-:W-:Y:S05]  /*8400*/  BSYNC B1 ;  /* 0x0000000000017941 */ /* 0x000fea0003800000 */
.L_x_201:
[----:B------:R-:W-:Y:S01]  /*8410*/  LOP3.LUT P4, RZ, R9, 0xff, RZ, 0xc0, !PT ;  /* 0x000000ff09ff7812 */ /* 0x000fe2000788c0ff */
[----:B------:R-:W-:Y:S01]  /*8420*/  VIADD R0, R0, UR38 ;  /* 0x0000002600007c36 */ /* 0x000fe20008000000 */
[----:B------:R-:W-:Y:S01]  /*8430*/  ULDC.64 UR8, c[0x0][0x650] ;  /* 0x0001940000087ab9 */ /* 0x000fe20000000a00 */
[----:B------:R-:W-:Y:S01]  /*8440*/  BSSY B1, `(.L_x_207) ;  /* 0x000006f000017945 */ /* 0x000fe20003800000 */
[----:B------:R-:W-:Y:S01]  /*8450*/  IMAD.MOV.U32 R18, RZ, RZ, -0x1 ;  /* 0xffffffffff127424 */ /* 0x000fe200078e00ff */
[----:B------:R-:W-:Y:S01]  /*8460*/  PRMT R9, RZ, 0x7610, R9 ;  /* 0x00007610ff097816 */ /* 0x000fe20000000009 */
[----:B------:R-:W-:Y:S01]  /*8470*/  IMAD.MOV.U32 R19, RZ, RZ, -0x1 ;  /* 0xffffffffff137424 */ /* 0x000fe200078e00ff */
[C---:B------:R-:W-:Y:S02]  /*8480*/  ISETP.GT.U32.AND P1, PT, R0.reuse, 0x1f, PT ;  /* 0x0000001f0000780c */ /* 0x040fe40003f24070 */
[----:B------:R-:W-:Y:S02]  /*8490*/  SHF.R.U32.HI R2, RZ, 0x5, R0 ;  /* 0x00000005ff027819 */ /* 0x000fe40000011600 */
[----:B------:R-:W-:-:S02]  /*84a0*/  LOP3.LUT R0, R0, 0x1f, RZ, 0xc0, !PT ;  /* 0x0000001f00007812 */ /* 0x000fc400078ec0ff */
[----:B------:R-:W0:Y:S01]  /*84b0*/  @P4 S2R R4, SR_CgaCtaId ;  /* 0x0000000000044919 */ /* 0x000e220000008800 */
[----:B------:R-:W-:Y:S02]  /*84c0*/  @P4 MOV R3, 0x400 ;  /* 0x0000040000034802 */ /* 0x000fe40000000f00 */
[----:B------:R-:W-:-:S04]  /*84d0*/  LOP3.LUT R2, R2, 0x1, RZ, 0xc0, !PT ;  /* 0x0000000102027812 */ /* 0x000fc800078ec0ff */
[----:B------:R-:W-:Y:S02]  /*84e0*/  ISETP.NE.U32.AND P2, PT, R2, 0x1, PT ;  /* 0x000000010200780c */ /* 0x000fe40003f45070 */
[----:B0-----:R-:W-:Y:S01]  /*84f0*/  @P4 LEA R3, R4, R3, 0x18 ;  /* 0x0000000304034211 */ /* 0x001fe200078ec0ff */
[----:B------:R-:W-:-:S03]  /*8500*/  IMAD.U32 R4, RZ, RZ, UR38 ;  /* 0x00000026ff047e24 */ /* 0x000fc6000f8e00ff */
[----:B------:R0:W-:Y:S01]  /*8510*/  @P4 SYNCS.ARRIVE.TRANS64.A1T0 RZ, [R3+URZ+0x238], RZ ;  /* 0x000238ff03ff49a7 */ /* 0x0001e2000810003f */
[----:B------:R-:W-:Y:S02]  /*8520*/  IADD3 R16, P4, R16, UR36, RZ ;  /* 0x0000002410107c10 */ /* 0x000fe4000ff9e0ff */
[----:B------:R-:W-:Y:S02]  /*8530*/  ISETP.LT.U32.AND P1, PT, R4, 0x20, P1 ;  /* 0x000000200400780c */ /* 0x000fe40000f21070 */
[----:B------:R-:W-:Y:S02]  /*8540*/  IADD3.X R17, R17, UR40, RZ, P4, !PT ;  /* 0x0000002811117c10 */ /* 0x000fe4000a7fe4ff */
[----:B------:R-:W-:Y:S02]  /*8550*/  ISETP.GE.U32.AND P4, PT, R16, UR8, PT ;  /* 0x0000000810007c0c */ /* 0x000fe4000bf86070 */
[----:B0-----:R-:W-:Y:S02]  /*8560*/  SEL R3, RZ, 0x1, !P1 ;  /* 0x00000001ff037807 */ /* 0x001fe40004800000 */
[----:B------:R-:W-:-:S02]  /*8570*/  ISETP.GE.U32.AND.EX P1, PT, R17, UR9, PT, P4 ;  /* 0x0000000911007c0c */ /* 0x000fc4000bf26140 */
[----:B------:R-:W-:-:S04]  /*8580*/  ISETP.GT.U32.AND P2, PT, R4, 0x1f, !P2 ;  /* 0x0000001f0400780c */ /* 0x000fc80005744070 */
[----:B------:R-:W-:-:S04]  /*8590*/  SEL R2, RZ, 0x1, !P2 ;  /* 0x00000001ff027807 */ /* 0x000fc80005000000 */
[--C-:B------:R-:W-:Y:S01]  /*85a0*/  LOP3.LUT R8, R2, R8, R3.reuse, 0x96, !PT ;  /* 0x0000000802087212 */ /* 0x100fe200078e9603 */
[----:B------:R-:W-:Y:S01]  /*85b0*/  IMAD.MOV.U32 R2, RZ, RZ, -0x1 ;  /* 0xffffffffff027424 */ /* 0x000fe200078e00ff */
[----:B------:R-:W-:Y:S01]  /*85c0*/  PRMT R3, RZ, 0x7610, R3 ;  /* 0x00007610ff037816 */ /* 0x000fe20000000003 */
[----:B------:R-:W-:Y:S06]  /*85d0*/  @P1 BRA `(.L_x_208) ;  /* 0x0000000400541947 */ /* 0x000fec0003800000 */
[----:B------:R-:W0:Y:S01]  /*85e0*/  S2UR UR7, SR_CTAID.X ;  /* 0x00000000000779c3 */ /* 0x000e220000002500 */
[----:B------:R-:W-:Y:S01]  /*85f0*/  ULDC.64 UR8, c[0x0][0x628] ;  /* 0x00018a0000087ab9 */ /* 0x000fe20000000a00 */
[----:B------:R-:W-:Y:S01]  /*8600*/  ULDC UR10, c[0x0][0x150] ;  /* 0x00005400000a7ab9 */ /* 0x000fe20000000800 */
[----:B------:R-:W-:Y:S01]  /*8610*/  ISETP.NE.U32.AND P1, PT, RZ, UR8, PT ;  /* 0x00000008ff007c0c */ /* 0x000fe2000bf25070 */
[----:B------:R-:W-:Y:S01]  /*8620*/  ULDC UR11, c[0x0][0x630] ;  /* 0x00018c00000b7ab9 */ /* 0x000fe20000000800 */
[----:B------:R-:W-:Y:S01]  /*8630*/  ULDC UR13, c[0x0][0x154] ;  /* 0x00005500000d7ab9 */ /* 0x000fe20000000800 */
[----:B------:R-:W-:Y:S01]  /*8640*/  IMAD.MOV.U32 R2, RZ, RZ, R16 ;  /* 0x000000ffff027224 */ /* 0x000fe200078e0010 */
[----:B------:R-:W-:Y:S01]  /*8650*/  ISETP.NE.AND.EX P1, PT, RZ, UR9, PT, P1 ;  /* 0x00000009ff007c0c */ /* 0x000fe2000bf25310 */
[----:B------:R-:W1:Y:S01]  /*8660*/  S2UR UR12, SR_CTAID.Y ;  /* 0x00000000000c79c3 */ /* 0x000e620000002600 */
[----:B0-----:R-:W-:-:S05]  /*8670*/  I2FP.F32.U32 R3, UR7 ;  /* 0x0000000700037c45 */ /* 0x001fca0008201000 */
[----:B------:R-:W-:Y:S01]  /*8680*/  FMUL R10, R3, UR10 ;  /* 0x0000000a030a7c20 */ /* 0x000fe20008400000 */
[----:B------:R-:W-:-:S05]  /*8690*/  IMAD.MOV.U32 R3, RZ, RZ, R17 ;  /* 0x000000ffff037224 */ /* 0x000fca00078e0011 */
[----:B------:R-:W-:Y:S05]  /*86a0*/  @!P1 BRA `(.L_x_209) ;  /* 0x0000000000289947 */ /* 0x000fea0003800000 */
[----:B------:R-:W-:Y:S02]  /*86b0*/  ULDC UR10, c[0x0][0x634] ;  /* 0x00018d00000a7ab9 */ /* 0x000fe40000000800 */
[----:B------:R-:W-:-:S05]  /*86c0*/  IADD3 R7, P1, R16, UR10, RZ ;  /* 0x0000000a10077c10 */ /* 0x000fca000ff3e0ff */
[----:B------:R-:W-:-:S04]  /*86d0*/  IMAD.X R13, RZ, RZ, R17, P1 ;  /* 0x000000ffff0d7224 */ /* 0x000fc800008e0611 */
[----:B------:R-:W-:-:S04]  /*86e0*/  IMAD.WIDE.U32 R4, R13, UR8, RZ ;  /* 0x000000080d047c25 */ /* 0x000fc8000f8e00ff */
[----:B------:R-:W-:-:S04]  /*86f0*/  IMAD.WIDE.U32 R4, P1, R7, UR9, R4 ;  /* 0x0000000907047c25 */ /* 0x000fc8000f820004 */
[----:B------:R-:W-:-:S04]  /*8700*/  IMAD.WIDE.U32 R6, R7, UR8, RZ ;  /* 0x0000000807067c25 */ /* 0x000fc8000f8e00ff */
[----:B------:R-:W-:Y:S01]  /*8710*/  IMAD.X R3, RZ, RZ, RZ, P1 ;  /* 0x000000ffff037224 */ /* 0x000fe200008e06ff */
[----:B------:R-:W-:Y:S01]  /*8720*/  IADD3 RZ, P1, R7, R4, RZ ;  /* 0x0000000407ff7210 */ /* 0x000fe20007f3e0ff */
[----:B------:R-:W-:-:S04]  /*8730*/  IMAD.MOV.U32 R2, RZ, RZ, R5 ;  /* 0x000000ffff027224 */ /* 0x000fc800078e0005 */
[----:B------:R-:W-:-:S08]  /*8740*/  IMAD.WIDE.U32.X R2, R13, UR9, R2, P1 ;  /* 0x000000090d027c25 */ /* 0x000fd000088e0402 */
.L_x_209:
[--C-:B------:R-:W-:Y:S01]  /*8750*/  SHF.R.U64 R19, R2, UR11, R3.reuse ;  /* 0x0000000b02137c19 */ /* 0x100fe20008001203 */
[----:B------:R-:W0:Y:S01]  /*8760*/  F2I.U32.TRUNC.NTZ R10, R10 ;  /* 0x0000000a000a7305 */ /* 0x000e22000020f000 */
[----:B------:R-:W-:Y:S01]  /*8770*/  SHF.R.U32.HI R2, RZ, UR11, R3 ;  /* 0x0000000bff027c19 */ /* 0x000fe20008011603 */
[----:B------:R-:W-:Y:S01]  /*8780*/  ULDC.64 UR8, c[0x0][0x620] ;  /* 0x0001880000087ab9 */ /* 0x000fe20000000a00 */
[----:B------:R-:W-:Y:S01]  /*8790*/  IADD3 R5, P1, RZ, -R19, RZ ;  /* 0x80000013ff057210 */ /* 0x000fe20007f3e0ff */
[----:B------:R-:W-:Y:S01]  /*87a0*/  ULDC.64 UR14, c[0x0][0x640] ;  /* 0x00019000000e7ab9 */ /* 0x000fe20000000a00 */
[----:B-1----:R-:W-:Y:S01]  /*87b0*/  I2FP.F32.U32 R4, UR12 ;  /* 0x0000000c00047c45 */ /* 0x002fe20008201000 */
[----:B------:R-:W-:Y:S02]  /*87c0*/  ULDC UR11, c[0x0][0x658] ;  /* 0x00019600000b7ab9 */ /* 0x000fe40000000800 */
[----:B------:R-:W-:Y:S01]  /*87d0*/  IMAD.X R2, RZ, RZ, ~R2, P1 ;  /* 0x000000ffff027224 */ /* 0x000fe200008e0e02 */
[----:B------:R-:W-:Y:S01]  /*87e0*/  ISETP.NE.U32.AND P1, PT, RZ, UR14, PT ;  /* 0x0000000eff007c0c */ /* 0x000fe2000bf25070 */
[----:B------:R-:W-:Y:S01]  /*87f0*/  FMUL R6, R4, UR13 ;  /* 0x0000000d04067c20 */ /* 0x000fe20008400000 */
[----:B------:R-:W-:Y:S01]  /*8800*/  ULDC UR13, c[0x0][0x648] ;  /* 0x00019200000d7ab9 */ /* 0x000fe20000000800 */
[----:B------:R-:W-:Y:S01]  /*8810*/  IMAD R4, R2, UR8, RZ ;  /* 0x0000000802047c24 */ /* 0x000fe2000f8e02ff */
[----:B------:R-:W-:Y:S01]  /*8820*/  ISETP.NE.AND.EX P1, PT, RZ, UR15, PT, P1 ;  /* 0x0000000fff007c0c */ /* 0x000fe2000bf25310 */
[C---:B------:R-:W-:Y:S01]  /*8830*/  IMAD.WIDE.U32 R2, R5.reuse, UR8, R16 ;  /* 0x0000000805027c25 */ /* 0x040fe2000f8e0010 */
[----:B0-----:R-:W-:Y:S01]  /*8840*/  R2UR UR8, R10 ;  /* 0x000000000a0872ca */ /* 0x001fe200000e0000 */
[----:B------:R-:W0:Y:S01]  /*8850*/  F2I.U32.TRUNC.NTZ R6, R6 ;  /* 0x0000000600067305 */ /* 0x000e22000020f000 */
[----:B------:R-:W1:Y:S01]  /*8860*/  LDC R10, c[0x0][0x610] ;  /* 0x00018400ff0a7b82 */ /* 0x000e620000000800 */
[----:B------:R-:W-:Y:S01]  /*8870*/  IMAD R5, R5, UR9, R4 ;  /* 0x0000000905057c24 */ /* 0x000fe2000f8e0204 */
[----:B------:R-:W-:-:S03]  /*8880*/  ULDC UR9, c[0x0][0x618] ;  /* 0x0001860000097ab9 */ /* 0x000fc60000000800 */
[----:B------:R-:W-:-:S05]  /*8890*/  IMAD.IADD R3, R3, 0x1, R5 ;  /* 0x0000000103037824 */ /* 0x000fca00078e0205 */
[--C-:B------:R-:W-:Y:S02]  /*88a0*/  SHF.R.U64 R12, R2, UR9, R3.reuse ;  /* 0x00000009020c7c19 */ /* 0x100fe40008001203 */
[----:B------:R-:W-:Y:S01]  /*88b0*/  SHF.R.U32.HI R3, RZ, UR9, R3 ;  /* 0x00000009ff037c19 */ /* 0x000fe20008011603 */
[----:B------:R-:W-:Y:S01]  /*88c0*/  ULDC UR9, c[0x0][0x608] ;  /* 0x0001820000097ab9 */ /* 0x000fe20000000800 */
[----:B0-----:R-:W-:Y:S02]  /*88d0*/  R2UR UR10, R6 ;  /* 0x00000000060a72ca */ /* 0x001fe400000e0000 */
[--C-:B------:R-:W-:Y:S02]  /*88e0*/  SHF.R.U64 R14, R12, UR9, R3.reuse ;  /* 0x000000090c0e7c19 */ /* 0x100fe40008001203 */
[----:B------:R-:W-:Y:S01]  /*88f0*/  SHF.R.U32.HI R3, RZ, UR9, R3 ;  /* 0x00000009ff037c19 */ /* 0x000fe20008011603 */
[----:B------:R-:W-:-:S03]  /*8900*/  UIADD3 UR9, -UR8, URZ, URZ ;  /* 0x0000003f08097290 */ /* 0x000fc6000fffe13f */
[--C-:B------:R-:W-:Y:S01]  /*8910*/  SHF.R.U64 R15, R14, UR11, R3.reuse ;  /* 0x0000000b0e0f7c19 */ /* 0x100fe20008001203 */
[----:B------:R-:W-:Y:S01]  /*8920*/  ULDC UR8, c[0x0][0x144] ;  /* 0x0000510000087ab9 */ /* 0x000fe20000000800 */
[----:B------:R-:W-:-:S03]  /*8930*/  SHF.R.U32.HI R3, RZ, UR11, R3 ;  /* 0x0000000bff037c19 */ /* 0x000fc60008011603 */
[----:B------:R-:W-:Y:S01]  /*8940*/  IMAD.MOV.U32 R2, RZ, RZ, R15 ;  /* 0x000000ffff027224 */ /* 0x000fe200078e000f */
[----:B------:R-:W-:Y:S06]  /*8950*/  @!P1 BRA `(.L_x_210) ;  /* 0x0000000000289947 */ /* 0x000fec0003800000 */
        /* <DEDUP_REMOVED lines=10> */
.L_x_210:
[----:B------:R-:W-:Y:S01]  /*8a00*/  UISETP.NE.AND UP0, UPT, UR39, URZ, UPT ;  /* 0x0000003f2700728c */ /* 0x000fe2000bf05270 */
[----:B------:R-:W-:Y:S01]  /*8a10*/  SHF.R.U64 R3, R2, UR13, R3 ;  /* 0x0000000d02037c19 */ /* 0x000fe20008001203 */
[----:B------:R-:W-:Y:S01]  /*8a20*/  UIADD3 UR10, -UR10, URZ, URZ ;  /* 0x0000003f0a0a7290 */ /* 0x000fe2000fffe13f */
[----:B------:R-:W-:Y:S01]  /*8a30*/  LOP3.LUT R2, R14, UR6, RZ, 0xc0, !PT ;  /* 0x000000060e027c12 */ /* 0x000fe2000f8ec0ff */
[----:B------:R-:W-:Y:S01]  /*8a40*/  UIMAD UR7, UR8, UR9, UR7 ;  /* 0x00000009080772a4 */ /* 0x000fe2000f8e0207 */
[----:B------:R-:W-:Y:S01]  /*8a50*/  LOP3.LUT R5, R12, UR4, RZ, 0xc0, !PT ;  /* 0x000000040c057c12 */ /* 0x000fe2000f8ec0ff */
[----:B------:R-:W-:Y:S01]  /*8a60*/  IMAD.MOV R4, RZ, RZ, -R3 ;  /* 0x000000ffff047224 */ /* 0x000fe200078e0a03 */
[----:B------:R-:W-:Y:S01]  /*8a70*/  ULDC UR8, c[0x0][0x148] ;  /* 0x0000520000087ab9 */ /* 0x000fe20000000800 */
[----:B------:R-:W-:Y:S01]  /*8a80*/  IMAD R3, R3, UR5, R2 ;  /* 0x0000000503037c24 */ /* 0x000fe2000f8e0202 */
[----:B------:R-:W-:Y:S02]  /*8a90*/  PLOP3.LUT P1, PT, PT, PT, UP0, 0x80, 0x0 ;  /* 0x000000000000781c */ /* 0x000fe40003f2f008 */
[----:B------:R-:W-:-:S03]  /*8aa0*/  @UP0 UIMAD UR7, UR8, UR10, UR12 ;  /* 0x0000000a080702a4 */ /* 0x000fc6000f8e020c */
[----:B------:R-:W-:Y:S02]  /*8ab0*/  ULDC UR8, c[0x0][0x638] ;  /* 0x00018e0000087ab9 */ /* 0x000fe40000000800 */
[----:B------:R-:W-:Y:S02]  /*8ac0*/  IMAD R2, R4, UR8, R15 ;  /* 0x0000000804027c24 */ /* 0x000fe4000f8e020f */
[----:B-1----:R-:W-:Y:S01]  /*8ad0*/  IMAD R10, R3, R10, UR7 ;  /* 0x00000007030a7e24 */ /* 0x002fe2000f8e020a */
[----:B------:R-:W-:Y:S01]  /*8ae0*/  ULDC UR7, c[0x0][0x600] ;  /* 0x0001800000077ab9 */ /* 0x000fe20000000800 */
[----:B------:R-:W-:Y:S02]  /*8af0*/  IMAD.MOV.U32 R3, RZ, RZ, 0x1 ;  /* 0x00000001ff037424 */ /* 0x000fe400078e00ff */
[----:B------:R-:W-:-:S05]  /*8b00*/  IMAD R5, R2, UR7, R5 ;  /* 0x0000000702057c24 */ /* 0x000fca000f8e0205 */
[----:B------:R-:W-:Y:S02]  /*8b10*/  SEL R2, R5, R10, !P1 ;  /* 0x0000000a05027207 */ /* 0x000fe40004800000 */
[----:B------:R-:W-:-:S07]  /*8b20*/  SEL R18, R10, R5, !P1 ;  /* 0x000000050a127207 */ /* 0x000fce0004800000 */
.L_x_208:
[----:B------:R-:W-:Y:S05]  /*8b30*/  BSYNC B1 ;  /* 0x0000000000017941 */ /* 0x000fea0003800000 */
.L_x_207:
[----:B------:R-:W-:-:S13]  /*8b40*/  LOP3.LUT P1, RZ, R3, 0xff, RZ, 0xc0, !PT ;  /* 0x000000ff03ff7812 */ /* 0x000fda000782c0ff */
[----:B------:R-:W-:Y:S05]  /*8b50*/  @P1 BRA `(.L_x_211) ;  /* 0xfffffff400281947 */ /* 0x000fea000383ffff */
[----:B------:R-:W-:Y:S05]  /*8b60*/  BSYNC B0 ;  /* 0x0000000000007941 */ /* 0x000fea0003800000 */
.L_x_199:
[----:B------:R-:W-:-:S03]  /*8b70*/  UMOV UR7, 0xffffffff ;  /* 0xffffffff00077882 */ /* 0x000fc60000000000 */
[----:B------:R-:W-:Y:S05]  /*8b80*/  BRA.DIV UR7, `(.L_x_212) ;  /* 0x0000001607347947 */ /* 0x000fea000b800000 */
[----:B------:R-:W-:-:S13]  /*8b90*/  ELECT P6, URZ, PT ;  /* 0x00000000003f782f */ /* 0x000fda00038c0000 */
.L_x_256:
[----:B------:R-:W-:Y:S04]  /*8ba0*/  BSSY B0, `(.L_x_213) ;  /* 0x0000128000007945 */ /* 0x000fe80003800000 */
[----:B------:R-:W-:Y:S05]  /*8bb0*/  @!P6 BRA `(.L_x_214) ;  /* 0x000000100098e947 */ /* 0x000fea0003800000 */
[----:B------:R-:W-:-:S04]  /*8bc0*/  ULOP3.LUT UR7, UR41, 0x2, URZ, 0xfc, !UPT ;  /* 0x0000000229077892 */ /* 0x000fc8000f8efc3f */
[----:B------:R-:W-:-:S06]  /*8bd0*/  UISETP.NE.AND UP0, UPT, UR7, 0x3, UPT ;  /* 0x000000030700788c */ /* 0x000fcc000bf05270 */
[----:B------:R-:W-:-:S13]  /*8be0*/  PLOP3.LUT P0, PT, PT, PT, UP0, 0x80, 0x0 ;  /* 0x000000000000781c */ /* 0x000fda0003f0f008 */
[----:B------:R-:W-:Y:S05]  /*8bf0*/  @!P0 BRA `(.L_x_215) ;  /* 0x0000000000048947 */ /* 0x000fea0003800000 */
[----:B------:R-:W-:Y:S01]  /*8c00*/  BPT.TRAP 0x1 ;  /* 0x000000040000795c */ /* 0x000fe20000300000 */
.L_x_215:
[----:B------:R-:W0:Y:S01]  /*8c10*/  S2R R3, SR_CgaCtaId ;  /* 0x0000000000037919 */ /* 0x000e220000008800 */
[----:B------:R-:W-:-:S04]  /*8c20*/  MOV R2, 0x400 ;  /* 0x0000040000027802 */ /* 0x000fc80000000f00 */
[----:B0-----:R-:W-:Y:S02]  /*8c30*/  LEA R3, R3, R2, 0x18 ;  /* 0x0000000203037211 */ /* 0x001fe400078ec0ff */
[----:B------:R-:W-:-:S03]  /*8c40*/  SHF.L.U32 R2, R8, 0x1f, RZ ;  /* 0x0000001f08027819 */ /* 0x000fc600000006ff */
[----:B------:R-:W-:-:S04]  /*8c50*/  VIADD R3, R3, 0x100 ;  /* 0x0000010003037836 */ /* 0x000fc80000000000 */
[C---:B------:R-:W-:Y:S02]  /*8c60*/  IMAD R7, R0.reuse, 0x8, R3 ;  /* 0x0000000800077824 */ /* 0x040fe400078e0203 */
[----:B------:R-:W-:Y:S02]  /*8c70*/  VIADD R0, R0, 0x1 ;  /* 0x0000000100007836 */ /* 0x000fe40000000000 */
[----:B------:R-:W0:Y:S03]  /*8c80*/  SYNCS.PHASECHK.TRANS64.TRYWAIT P0, [R7+URZ], R2 ;  /* 0x00000002070075a7 */ /* 0x000e26000800017f */
[----:B------:R-:W-:-:S04]  /*8c90*/  ISETP.NE.AND P1, PT, R0, 0x20, PT ;  /* 0x000000200000780c */ /* 0x000fc80003f25270 */
[----:B------:R-:W-:Y:S02]  /*8ca0*/  SEL R5, RZ, 0x1, P1 ;  /* 0x00000001ff057807 */ /* 0x000fe40000800000 */
[----:B------:R-:W-:Y:S02]  /*8cb0*/  SEL R0, R0, RZ, P1 ;  /* 0x000000ff00007207 */ /* 0x000fe40000800000 */
[----:B------:R-:W-:-:S03]  /*8cc0*/  LOP3.LUT R5, R8, R5, RZ, 0x3c, !PT ;  /* 0x0000000508057212 */ /* 0x000fc600078e3cff */
[----:B------:R-:W-:Y:S01]  /*8cd0*/  IMAD R9, R0, 0x8, R3 ;  /* 0x0000000800097824 */ /* 0x000fe200078e0203 */
[----:B------:R-:W-:Y:S01]  /*8ce0*/  SHF.L.U32 R4, R5, 0x1f, RZ ;  /* 0x0000001f05047819 */ /* 0x000fe200000006ff */
[----:B0-----:R-:W-:Y:S06]  /*8cf0*/  @!P0 BRA `(.L_x_216) ;  /* 0x0000001000f88947 */ /* 0x001fec0003800000 */
.L_x_257:
[----:B------:R-:W1:Y:S01]  /*8d00*/  SYNCS.PHASECHK.TRANS64.TRYWAIT P0, [R9+URZ], R4 ;  /* 0x00000004090075a7 */ /* 0x000e62000800017f */
[----:B------:R-:W-:-:S05]  /*8d10*/  VIADD R0, R0, 0x1 ;  /* 0x0000000100007836 */ /* 0x000fca0000000000 */
[----:B------:R-:W-:-:S04]  /*8d20*/  ISETP.NE.AND P1, PT, R0, 0x20, PT ;  /* 0x000000200000780c */ /* 0x000fc80003f25270 */
[----:B0-----:R-:W-:Y:S02]  /*8d30*/  SEL R2, RZ, 0x1, P1 ;  /* 0x00000001ff027807 */ /* 0x001fe40000800000 */
[----:B------:R-:W-:Y:S02]  /*8d40*/  SEL R0, R0, RZ, P1 ;  /* 0x000000ff00007207 */ /* 0x000fe40000800000 */
[----:B------:R-:W-:-:S03]  /*8d50*/  LOP3.LUT R7, R5, R2, RZ, 0x3c, !PT ;  /* 0x0000000205077212 */ /* 0x000fc600078e3cff */
[----:B------:R-:W-:Y:S01]  /*8d60*/  IMAD R6, R0, 0x8, R3 ;  /* 0x0000000800067824 */ /* 0x000fe200078e0203 */
[----:B------:R-:W-:Y:S01]  /*8d70*/  SHF.L.U32 R5, R7, 0x1f, RZ ;  /* 0x0000001f07057819 */ /* 0x000fe200000006ff */
[----:B-1----:R-:W-:Y:S06]  /*8d80*/  @!P0 BRA `(.L_x_217) ;  /* 0x0000001000e88947 */ /* 0x002fec0003800000 */
.L_x_258:
[----:B------:R-:W1:Y:S01]  /*8d90*/  SYNCS.PHASECHK.TRANS64.TRYWAIT P0, [R6+URZ], R5 ;  /* 0x00000005060075a7 */ /* 0x000e62000800017f */
[----:B------:R-:W-:-:S05]  /*8da0*/  VIADD R0, R0, 0x1 ;  /* 0x0000000100007836 */ /* 0x000fca0000000000 */
[----:B------:R-:W-:-:S04]  /*8db0*/  ISETP.NE.AND P1, PT, R0, 0x20, PT ;  /* 0x000000200000780c */ /* 0x000fc80003f25270 */
[----:B------:R-:W-:Y:S02]  /*8dc0*/  SEL R2, RZ, 0x1, P1 ;  /* 0x00000001ff027807 */ /* 0x000fe40000800000 */
[----:B------:R-:W-:Y:S02]  /*8dd0*/  SEL R0, R0, RZ, P1 ;  /* 0x000000ff00007207 */ /* 0x000fe40000800000 */
[----:B------:R-:W-:-:S03]  /*8de0*/  LOP3.LUT R7, R7, R2, RZ, 0x3c, !PT ;  /* 0x0000000207077212 */ /* 0x000fc600078e3cff */
[----:B0-----:R-:W-:Y:S01]  /*8df0*/  IMAD R9, R0, 0x8, R3 ;  /* 0x0000000800097824 */ /* 0x001fe200078e0203 */
[----:B------:R-:W-:Y:S01]  /*8e00*/  SHF.L.U32 R4, R7, 0x1f, RZ ;  /* 0x0000001f07047819 */ /* 0x000fe200000006ff */
[----:B-1----:R-:W-:Y:S06]  /*8e10*/  @!P0 BRA `(.L_x_218) ;  /* 0x0000001000d88947 */ /* 0x002fec0003800000 */
.L_x_259:
        /* <DEDUP_REMOVED lines=9> */
.L_x_260:
        /* <DEDUP_REMOVED lines=9> */
.L_x_261:
        /* <DEDUP_REMOVED lines=9> */
.L_x_262:
        /* <DEDUP_REMOVED lines=9> */
.L_x_263:
        /* <DEDUP_REMOVED lines=9> */
.L_x_264:
        /* <DEDUP_REMOVED lines=9> */
.L_x_265:
        /* <DEDUP_REMOVED lines=9> */
.L_x_266:
        /* <DEDUP_REMOVED lines=9> */
.L_x_267:
        /* <DEDUP_REMOVED lines=9> */
.L_x_268:
        /* <DEDUP_REMOVED lines=9> */
.L_x_269:
        /* <DEDUP_REMOVED lines=9> */
.L_x_270:
        /* <DEDUP_REMOVED lines=9> */
.L_x_271:
        /* <DEDUP_REMOVED lines=9> */
.L_x_272:
        /* <DEDUP_REMOVED lines=9> */
.L_x_273:
        /* <DEDUP_REMOVED lines=9> */
.L_x_274:
        /* <DEDUP_REMOVED lines=9> */
.L_x_275:
        /* <DEDUP_REMOVED lines=9> */
.L_x_276:
        /* <DEDUP_REMOVED lines=9> */
.L_x_277:
        /* <DEDUP_REMOVED lines=9> */
.L_x_278:
        /* <DEDUP_REMOVED lines=9> */
.L_x_279:
        /* <DEDUP_REMOVED lines=9> */
.L_x_280:
        /* <DEDUP_REMOVED lines=9> */
.L_x_281:
        /* <DEDUP_REMOVED lines=9> */
.L_x_282:
        /* <DEDUP_REMOVED lines=9> */
.L_x_283:
        /* <DEDUP_REMOVED lines=9> */
.L_x_284:
        /* <DEDUP_REMOVED lines=9> */
.L_x_285:
        /* <DEDUP_REMOVED lines=9> */
.L_x_286:
[----:B------:R-:W1:Y:S01]  /*9d50*/  SYNCS.PHASECHK.TRANS64.TRYWAIT P0, [R6+URZ], R5 ;  /* 0x00000005060075a7 */ /* 0x000e62000800017f */
[----:B------:R-:W-:-:S05]  /*9d60*/  VIADD R0, R0, 0x1 ;  /* 0x0000000100007836 */ /* 0x000fca0000000000 */
[----:B------:R-:W-:-:S04]  /*9d70*/  ISETP.NE.AND P1, PT, R0, 0x20, PT ;  /* 0x000000200000780c */ /* 0x000fc80003f25270 */
[----:B------:R-:W-:Y:S02]  /*9d80*/  SEL R2, RZ, 0x1, P1 ;  /* 0x00000001ff027807 */ /* 0x000fe40000800000 */
[----:B------:R-:W-:Y:S02]  /*9d90*/  SEL R0, R0, RZ, P1 ;  /* 0x000000ff00007207 */ /* 0x000fe40000800000 */
[----:B------:R-:W-:Y:S01]  /*9da0*/  LOP3.LUT R2, R7, R2, RZ, 0x3c, !PT ;  /* 0x0000000207027212 */ /* 0x000fe200078e3cff */
[----:B-1----:R-:W-:Y:S06]  /*9db0*/  @!P0 BRA `(.L_x_246) ;  /* 0x0000000c00208947 */ /* 0x002fec0003800000 */
.L_x_287:
[----:B------:R-:W-:Y:S01]  /*9dc0*/  IMAD R3, R0, 0x8, R3 ;  /* 0x0000000800037824 */ /* 0x000fe200078e0203 */
[----:B------:R-:W-:-:S07]  /*9dd0*/  SHF.L.U32 R0, R2, 0x1f, RZ ;  /* 0x0000001f02007819 */ /* 0x000fce00000006ff */
.L_x_247:
[----:B--2---:R2:W3:Y:S02]  /*9de0*/  SYNCS.PHASECHK.TRANS64.TRYWAIT P0, [R3+URZ], R0 ;  /* 0x00000000030075a7 */ /* 0x0044e4000800017f */
[----:B---3--:R-:W-:Y:S05]  /*9df0*/  @!P0 NANOSLEEP.SYNCS 0x989680 ;  /* 0x009896800000895d */ /* 0x008fea0003900000 */
[----:B------:R-:W3:Y:S02]  /*9e00*/  @!P0 SYNCS.PHASECHK.TRANS64 P0, [R3+URZ], R0 ;  /* 0x00000000030085a7 */ /* 0x000ee4000800007f */
[----:B---3--:R-:W-:Y:S05]  /*9e10*/  @!P0 BRA `(.L_x_247) ;  /* 0xfffffffc00f08947 */ /* 0x008fea000383ffff */
.L_x_214:
[----:B------:R-:W-:Y:S05]  /*9e20*/  BSYNC B0 ;  /* 0x0000000000007941 */ /* 0x000fea0003800000 */
.L_x_213:
[----:B------:R-:W-:Y:S05]  /*9e30*/  EXIT ;  /* 0x000000000000794d */ /* 0x000fea0003800000 */
.L_x_19:
[----:B0-----:R0:W1:Y:S02]  /*9e40*/  SYNCS.PHASECHK.TRANS64.TRYWAIT P0, [R111+URZ], R0 ;  /* 0x000000006f0075a7 */ /* 0x001064000800017f */
[----:B-1----:R-:W-:Y:S05]  /*9e50*/  @!P0 NANOSLEEP.SYNCS 0x989680 ;  /* 0x009896800000895d */ /* 0x002fea0003900000 */
[----:B------:R-:W1:Y:S02]  /*9e60*/  @!P0 SYNCS.PHASECHK.TRANS64 P0, [R111+URZ], R0 ;  /* 0x000000006f0085a7 */ /* 0x000e64000800007f */
[----:B-1----:R-:W-:Y:S05]  /*9e70*/  @!P0 BRA `(.L_x_19) ;  /* 0xfffffffc00f08947 */ /* 0x002fea000383ffff */
[----:B------:R-:W-:Y:S05]  /*9e80*/  BRA `(.L_x_248) ;  /* 0xffffff7c00407947 */ /* 0x000fea000383ffff */
.L_x_24:
[----:B-1----:R1:W2:Y:S02]  /*9e90*/  SYNCS.PHASECHK.TRANS64.TRYWAIT P1, [R3+URZ], R0 ;  /* 0x00000000030075a7 */ /* 0x0022a4000802017f */
[----:B--2---:R-:W-:Y:S05]  /*9ea0*/  @!P1 NANOSLEEP.SYNCS 0x989680 ;  /* 0x009896800000995d */ /* 0x004fea0003900000 */
[----:B------:R-:W2:Y:S02]  /*9eb0*/  @!P1 SYNCS.PHASECHK.TRANS64 P1, [R3+URZ], R0 ;  /* 0x00000000030095a7 */ /* 0x000ea4000802007f */
[----:B--2---:R-:W-:Y:S05]  /*9ec0*/  @!P1 BRA `(.L_x_24) ;  /* 0xfffffffc00f09947 */ /* 0x004fea000383ffff */
[----:B------:R-:W-:Y:S05]  /*9ed0*/  BRA `(.L_x_23) ;  /* 0xffffff7c00b07947 */ /* 0x000fea000383ffff */
.L_x_29:
[----:B-1----:R-:W-:-:S04]  /*9ee0*/  IMAD.U32 R5, RZ, RZ, UR4 ;  /* 0x00000004ff057e24 */ /* 0x002fc8000f8e00ff */
[----:B------:R1:W2:Y:S03]  /*9ef0*/  SYNCS.PHASECHK.TRANS64.TRYWAIT P1, [R5+URZ], R4 ;  /* 0x00000004050075a7 */ /* 0x0002a6000802017f */
[----:B--2---:R-:W-:Y:S05]  /*9f00*/  @!P1 NANOSLEEP.SYNCS 0x989680 ;  /* 0x009896800000995d */ /* 0x004fea0003900000 */
[----:B------:R-:W2:Y:S02]  /*9f10*/  @!P1 SYNCS.PHASECHK.TRANS64 P1, [R5+URZ], R4 ;  /* 0x00000004050095a7 */ /* 0x000ea4000802007f */
[----:B--2---:R-:W-:Y:S05]  /*9f20*/  @!P1 BRA `(.L_x_29) ;  /* 0xfffffffc00ec9947 */ /* 0x004fea000383ffff */
[----:B------:R-:W-:Y:S05]  /*9f30*/  BRA `(.L_x_28) ;  /* 0xffffff8000887947 */ /* 0x000fea000383ffff */
.L_x_35:
[----:B0-----:R0:W1:Y:S02]  /*9f40*/  SYNCS.PHASECHK.TRANS64.TRYWAIT P0, [R111+URZ+0x10], R0 ;  /* 0x000010006f0075a7 */ /* 0x001064000800017f */
[----:B-1----:R-:W-:Y:S05]  /*9f50*/  @!P0 NANOSLEEP.SYNCS 0x989680 ;  /* 0x009896800000895d */ /* 0x002fea0003900000 */
[----:B------:R-:W1:Y:S02]  /*9f60*/  @!P0 SYNCS.PHASECHK.TRANS64 P0, [R111+URZ+0x10], R0 ;  /* 0x000010006f0085a7 */ /* 0x000e64000800007f */
[----:B-1----:R-:W-:Y:S05]  /*9f70*/  @!P0 BRA `(.L_x_35) ;  /* 0xfffffffc00f08947 */ /* 0x002fea000383ffff */
[----:B------:R-:W-:Y:S05]  /*9f80*/  BRA `(.L_x_249) ;  /* 0xffffff8400e07947 */ /* 0x000fea000383ffff */
.L_x_200:
[----:B------:R-:W-:Y:S01]  /*9f90*/  BSSY B1, `(.L_x_250) ;  /* 0x0000006000017945 */ /* 0x000fe20003800000 */
[----:B------:R-:W-:-:S07]  /*9fa0*/  IMAD.MOV.U32 R15, RZ, RZ, -0x1 ;  /* 0xffffffffff0f7424 */ /* 0x000fce00078e00ff */
[----:B-----5:R-:W-:Y:S05]  /*9fb0*/  WARPSYNC.COLLECTIVE R15, `(.L_x_251) ;  /* 0x000000000f0c7348 */ /* 0x020fea0003c00000 */
[----:B------:R-:W-:Y:S02]  /*9fc0*/  ELECT P6, UR62, PT ;  /* 0x00000000003e782f */ /* 0x000fe400038c0000 */
[----:B------:R-:W-:Y:S01]  /*9fd0*/  MOV R14, UR62 ;  /* 0x0000003e000e7c02 */ /* 0x000fe20008000f00 */
[----:B-----5:R-:W-:Y:S10]  /*9fe0*/  ENDCOLLECTIVE ;  /* 0x000000000000791b */ /* 0x020ff40003800000 */
.L_x_251:
[----:B------:R-:W-:Y:S05]  /*9ff0*/  BSYNC B1 ;  /* 0x0000000000017941 */ /* 0x000fea0003800000 */
.L_x_250:
[----:B------:R-:W-:Y:S05]  /*a000*/  BRA `(.L_x_252) ;  /* 0xffffffe000087947 */ /* 0x000fea000383ffff */
.L_x_203:
[----:B0-----:R0:W1:Y:S02]  /*a010*/  SYNCS.PHASECHK.TRANS64.TRYWAIT P1, [R10+URZ+0x100], R3 ;  /* 0x000100030a0075a7 */ /* 0x001064000802017f */
[----:B-1----:R-:W-:Y:S05]  /*a020*/  @!P1 NANOSLEEP.SYNCS 0x989680 ;  /* 0x009896800000995d */ /* 0x002fea0003900000 */
[----:B------:R-:W1:Y:S02]  /*a030*/  @!P1 SYNCS.PHASECHK.TRANS64 P1, [R10+URZ+0x100], R3 ;  /* 0x000100030a0095a7 */ /* 0x000e64000802007f */
[----:B-1----:R-:W-:Y:S05]  /*a040*/  @!P1 BRA `(.L_x_203) ;  /* 0xfffffffc00f09947 */ /* 0x002fea000383ffff */
[----:B------:R-:W-:Y:S05]  /*a050*/  BRA `(.L_x_253) ;  /* 0xffffffe000407947 */ /* 0x000fea000383ffff */
.L_x_212:
[----:B------:R-:W-:Y:S01]  /*a060*/  BSSY B0, `(.L_x_254) ;  /* 0x0000006000007945 */ /* 0x000fe20003800000 */
[----:B------:R-:W-:-:S07]  /*a070*/  IMAD.MOV.U32 R15, RZ, RZ, -0x1 ;  /* 0xffffffffff0f7424 */ /* 0x000fce00078e00ff */
[----:B-----5:R-:W-:Y:S05]  /*a080*/  WARPSYNC.COLLECTIVE R15, `(.L_x_255) ;  /* 0x000000000f0c7348 */ /* 0x020fea0003c00000 */
[----:B------:R-:W-:Y:S02]  /*a090*/  ELECT P6, UR62, PT ;  /* 0x00000000003e782f */ /* 0x000fe400038c0000 */
[----:B------:R-:W-:Y:S01]  /*a0a0*/  MOV R14, UR62 ;  /* 0x0000003e000e7c02 */ /* 0x000fe20008000f00 */
[----:B-----5:R-:W-:Y:S10]  /*a0b0*/  ENDCOLLECTIVE ;  /* 0x000000000000791b */ /* 0x020ff40003800000 */
.L_x_255:
[----:B------:R-:W-:Y:S05]  /*a0c0*/  BSYNC B0 ;  /* 0x0000000000007941 */ /* 0x000fea0003800000 */
.L_x_254:
[----:B------:R-:W-:Y:S05]  /*a0d0*/  BRA `(.L_x_256) ;  /* 0xffffffe800b07947 */ /* 0x000fea000383ffff */
.L_x_216:
[----:B0-----:R0:W1:Y:S02]  /*a0e0*/  SYNCS.PHASECHK.TRANS64.TRYWAIT P0, [R7+URZ], R2 ;  /* 0x00000002070075a7 */ /* 0x001064000800017f */
[----:B-1----:R-:W-:Y:S05]  /*a0f0*/  @!P0 NANOSLEEP.SYNCS 0x989680 ;  /* 0x009896800000895d */ /* 0x002fea0003900000 */
[----:B------:R-:W1:Y:S02]  /*a100*/  @!P0 SYNCS.PHASECHK.TRANS64 P0, [R7+URZ], R2 ;  /* 0x00000002070085a7 */ /* 0x000e64000800007f */
[----:B-1----:R-:W-:Y:S05]  /*a110*/  @!P0 BRA `(.L_x_216) ;  /* 0xfffffffc00f08947 */ /* 0x002fea000383ffff */
[----:B------:R-:W-:Y:S05]  /*a120*/  BRA `(.L_x_257) ;  /* 0xffffffe800f47947 */ /* 0x000fea000383ffff */
.L_x_217:
[----:B0-----:R0:W1:Y:S02]  /*a130*/  SYNCS.PHASECHK.TRANS64.TRYWAIT P0, [R9+URZ], R4 ;  /* 0x00000004090075a7 */ /* 0x001064000800017f */
[----:B-1----:R-:W-:Y:S05]  /*a140*/  @!P0 NANOSLEEP.SYNCS 0x989680 ;  /* 0x009896800000895d */ /* 0x002fea0003900000 */
[----:B------:R-:W1:Y:S02]  /*a150*/  @!P0 SYNCS.PHASECHK.TRANS64 P0, [R9+URZ], R4 ;  /* 0x00000004090085a7 */ /* 0x000e64000800007f */
[----:B-1----:R-:W-:Y:S05]  /*a160*/  @!P0 BRA `(.L_x_217) ;  /* 0xfffffffc00f08947 */ /* 0x002fea000383ffff */
[----:B------:R-:W-:Y:S05]  /*a170*/  BRA `(.L_x_258) ;  /* 0xffffffec00047947 */ /* 0x000fea000383ffff */
.L_x_218:
[----:B0-----:R0:W1:Y:S02]  /*a180*/  SYNCS.PHASECHK.TRANS64.TRYWAIT P0, [R6+URZ], R5 ;  /* 0x00000005060075a7 */ /* 0x001064000800017f */
[----:B-1----:R-:W-:Y:S05]  /*a190*/  @!P0 NANOSLEEP.SYNCS 0x989680 ;  /* 0x009896800000895d */ /* 0x002fea0003900000 */
[----:B------:R-:W1:Y:S02]  /*a1a0*/  @!P0 SYNCS.PHASECHK.TRANS64 P0, [R6+URZ], R5 ;  /* 0x00000005060085a7 */ /* 0x000e64000800007f */
[----:B-1----:R-:W-:Y:S05]  /*a1b0*/  @!P0 BRA `(.L_x_218) ;  /* 0xfffffffc00f08947 */ /* 0x002fea000383ffff */
[----:B------:R-:W-:Y:S05]  /*a1c0*/  BRA `(.L_x_259) ;  /* 0xffffffec00147947 */ /* 0x000fea000383ffff */
.L_x_219:
[----:B0-----:R0:W1:Y:S02]  /*a1d0*/  SYNCS.PHASECHK.TRANS64.TRYWAIT P0, [R9+URZ], R4 ;  /* 0x00000004090075a7 */ /* 0x001064000800017f */
[----:B-1----:R-:W-:Y:S05]  /*a1e0*/  @!P0 NANOSLEEP.SYNCS 0x989680 ;  /* 0x009896800000895d */ /* 0x002fea0003900000 */
[----:B------:R-:W1:Y:S02]  /*a1f0*/  @!P0 SYNCS.PHASECHK.TRANS64 P0, [R9+URZ], R4 ;  /* 0x00000004090085a7 */ /* 0x000e64000800007f */
[----:B-1----:R-:W-:Y:S05]  /*a200*/  @!P0 BRA `(.L_x_219) ;  /* 0xfffffffc00f08947 */ /* 0x002fea000383ffff */
[----:B------:R-:W-:Y:S05]  /*a210*/  BRA `(.L_x_260) ;  /* 0xffffffec00247947 */ /* 0x000fea000383ffff */
.L_x_220:
[----:B0-----:R0:W1:Y:S02]  /*a220*/  SYNCS.PHASECHK.TRANS64.TRYWAIT P0, [R6+URZ], R5 ;  /* 0x00000005060075a7 */ /* 0x001064000800017f */
[----:B-1----:R-:W-:Y:S05]  /*a230*/  @!P0 NANOSLEEP.SYNCS 0x989680 ;  /* 0x009896800000895d */ /* 0x002fea0003900000 */
[----:B------:R-:W1:Y:S02]  /*a240*/  @!P0 SYNCS.PHASECHK.TRANS64 P0, [R6+URZ], R5 ;  /* 0x00000005060085a7 */ /* 0x000e64000800007f */
[----:B-1----:R-:W-:Y:S05]  /*a250*/  @!P0 BRA `(.L_x_220) ;  /* 0xfffffffc00f08947 */ /* 0x002fea000383ffff */
[----:B------:R-:W-:Y:S05]  /*a260*/  BRA `(.L_x_261) ;  /* 0xffffffec00347947 */ /* 0x000fea000383ffff */
.L_x_221:
[----:B0-----:R0:W1:Y:S02]  /*a270*/  SYNCS.PHASECHK.TRANS64.TRYWAIT P0, [R9+URZ], R4 ;  /* 0x00000004090075a7 */ /* 0x001064000800017f */
[----:B-1----:R-:W-:Y:S05]  /*a280*/  @!P0 NANOSLEEP.SYNCS 0x989680 ;  /* 0x009896800000895d */ /* 0x002fea0003900000 */
[----:B------:R-:W1:Y:S02]  /*a290*/  @!P0 SYNCS.PHASECHK.TRANS64 P0, [R9+URZ], R4 ;  /* 0x00000004090085a7 */ /* 0x000e64000800007f */
[----:B-1----:R-:W-:Y:S05]  /*a2a0*/  @!P0 BRA `(.L_x_221) ;  /* 0xfffffffc00f08947 */ /* 0x002fea000383ffff */
[----:B------:R-:W-:Y:S05]  /*a2b0*/  BRA `(.L_x_262) ;  /* 0xffffffec00447947 */ /* 0x000fea000383ffff */
.L_x_222:
[----:B0-----:R0:W1:Y:S02]  /*a2c0*/  SYNCS.PHASECHK.TRANS64.TRYWAIT P0, [R6+URZ], R5 ;  /* 0x00000005060075a7 */ /* 0x001064000800017f */
[----:B-1----:R-:W-:Y:S05]  /*a2d0*/  @!P0 NANOSLEEP.SYNCS 0x989680 ;  /* 0x009896800000895d */ /* 0x002fea0003900000 */
[----:B------:R-:W1:Y:S02]  /*a2e0*/  @!P0 SYNCS.PHASECHK.TRANS64 P0, [R6+URZ], R5 ;  /* 0x00000005060085a7 */ /* 0x000e64000800007f */
[----:B-1----:R-:W-:Y:S05]  /*a2f0*/  @!P0 BRA `(.L_x_222) ;  /* 0xfffffffc00f08947 */ /* 0x002fea000383ffff */
[----:B------:R-:W-:Y:S05]  /*a300*/  BRA `(.L_x_263) ;  /* 0xffffffec00547947 */ /* 0x000fea000383ffff */
.L_x_223:
[----:B0-----:R0:W1:Y:S02]  /*a310*/  SYNCS.PHASECHK.TRANS64.TRYWAIT P0, [R9+URZ], R4 ;  /* 0x00000004090075a7 */ /* 0x001064000800017f */
[----:B-1----:R-:W-:Y:S05]  /*a320*/  @!P0 NANOSLEEP.SYNCS 0x989680 ;  /* 0x009896800000895d */ /* 0x002fea0003900000 */
[----:B------:R-:W1:Y:S02]  /*a330*/  @!P0 SYNCS.PHASECHK.TRANS64 P0, [R9+URZ], R4 ;  /* 0x00000004090085a7 */ /* 0x000e64000800007f */
[----:B-1----:R-:W-:Y:S05]  /*a340*/  @!P0 BRA `(.L_x_223) ;  /* 0xfffffffc00f08947 */ /* 0x002fea000383ffff */
[----:B------:R-:W-:Y:S05]  /*a350*/  BRA `(.L_x_264) ;  /* 0xffffffec00647947 */ /* 0x000fea000383ffff */
.L_x_224:
[----:B0-----:R0:W1:Y:S02]  /*a360*/  SYNCS.PHASECHK.TRANS64.TRYWAIT P0, [R6+URZ], R5 ;  /* 0x00000005060075a7 */ /* 0x001064000800017f */
[----:B-1----:R-:W-:Y:S05]  /*a370*/  @!P0 NANOSLEEP.SYNCS 0x989680 ;  /* 0x009896800000895d */ /* 0x002fea0003900000 */
[----:B------:R-:W1:Y:S02]  /*a380*/  @!P0 SYNCS.PHASECHK.TRANS64 P0, [R6+URZ], R5 ;  /* 0x00000005060085a7 */ /* 0x000e64000800007f */
[----:B-1----:R-:W-:Y:S05]  /*a390*/  @!P0 BRA `(.L_x_224) ;  /* 0xfffffffc00f08947 */ /* 0x002fea000383ffff */
[----:B------:R-:W-:Y:S05]  /*a3a0*/  BRA `(.L_x_265) ;  /* 0xffffffec00747947 */ /* 0x000fea000383ffff */
.L_x_225:
[----:B0-----:R0:W1:Y:S02]  /*a3b0*/  SYNCS.PHASECHK.TRANS64.TRYWAIT P0, [R9+URZ], R4 ;  /* 0x00000004090075a7 */ /* 0x001064000800017f */
[----:B-1----:R-:W-:Y:S05]  /*a3c0*/  @!P0 NANOSLEEP.SYNCS 0x989680 ;  /* 0x009896800000895d */ /* 0x002fea0003900000 */
[----:B------:R-:W1:Y:S02]  /*a3d0*/  @!P0 SYNCS.PHASECHK.TRANS64 P0, [R9+URZ], R4 ;  /* 0x00000004090085a7 */ /* 0x000e64000800007f */
[----:B-1----:R-:W-:Y:S05]  /*a3e0*/  @!P0 BRA `(.L_x_225) ;  /* 0xfffffffc00f08947 */ /* 0x002fea000383ffff */
[----:B------:R-:W-:Y:S05]  /*a3f0*/  BRA `(.L_x_266) ;  /* 0xffffffec00847947 */ /* 0x000fea000383ffff */
.L_x_226:
[----:B0-----:R0:W1:Y:S02]  /*a400*/  SYNCS.PHASECHK.TRANS64.TRYWAIT P0, [R6+URZ], R5 ;  /* 0x00000005060075a7 */ /* 0x001064000800017f */
[----:B-1----:R-:W-:Y:S05]  /*a410*/  @!P0 NANOSLEEP.SYNCS 0x989680 ;  /* 0x009896800000895d */ /* 0x002fea0003900000 */
[----:B------:R-:W1:Y:S02]  /*a420*/  @!P0 SYNCS.PHASECHK.TRANS64 P0, [R6+URZ], R5 ;  /* 0x00000005060085a7 */ /* 0x000e64000800007f */
[----:B-1----:R-:W-:Y:S05]  /*a430*/  @!P0 BRA `(.L_x_226) ;  /* 0xfffffffc00f08947 */ /* 0x002fea000383ffff */
[----:B------:R-:W-:Y:S05]  /*a440*/  BRA `(.L_x_267) ;  /* 0xffffffec00947947 */ /* 0x000fea000383ffff */
.L_x_227:
[----:B0-----:R0:W1:Y:S02]  /*a450*/  SYNCS.PHASECHK.TRANS64.TRYWAIT P0, [R9+URZ], R4 ;  /* 0x00000004090075a7 */ /* 0x001064000800017f */
[----:B-1----:R-:W-:Y:S05]  /*a460*/  @!P0 NANOSLEEP.SYNCS 0x989680 ;  /* 0x009896800000895d */ /* 0x002fea0003900000 */
[----:B------:R-:W1:Y:S02]  /*a470*/  @!P0 SYNCS.PHASECHK.TRANS64 P0, [R9+URZ], R4 ;  /* 0x00000004090085a7 */ /* 0x000e64000800007f */
[----:B-1----:R-:W-:Y:S05]  /*a480*/  @!P0 BRA `(.L_x_227) ;  /* 0xfffffffc00f08947 */ /* 0x002fea000383ffff */
[----:B------:R-:W-:Y:S05]  /*a490*/  BRA `(.L_x_268) ;  /* 0xffffffec00a47947 */ /* 0x000fea000383ffff */
.L_x_228:
[----:B0-----:R0:W1:Y:S02]  /*a4a0*/  SYNCS.PHASECHK.TRANS64.TRYWAIT P0, [R6+URZ], R5 ;  /* 0x00000005060075a7 */ /* 0x001064000800017f */
[----:B-1----:R-:W-:Y:S05]  /*a4b0*/  @!P0 NANOSLEEP.SYNCS 0x989680 ;  /* 0x009896800000895d */ /* 0x002fea0003900000 */
[----:B------:R-:W1:Y:S02]  /*a4c0*/  @!P0 SYNCS.PHASECHK.TRANS64 P0, [R6+URZ], R5 ;  /* 0x00000005060085a7 */ /* 0x000e64000800007f */
[----:B-1----:R-:W-:Y:S05]  /*a4d0*/  @!P0 BRA `(.L_x_228) ;  /* 0xfffffffc00f08947 */ /* 0x002fea000383ffff */
[----:B------:R-:W-:Y:S05]  /*a4e0*/  BRA `(.L_x_269) ;  /* 0xffffffec00b47947 */ /* 0x000fea000383ffff */
.L_x_229:
[----:B0-----:R0:W1:Y:S02]  /*a4f0*/  SYNCS.PHASECHK.TRANS64.TRYWAIT P0, [R9+URZ], R4 ;  /* 0x00000004090075a7 */ /* 0x001064000800017f */
[----:B-1----:R-:W-:Y:S05]  /*a500*/  @!P0 NANOSLEEP.SYNCS 0x989680 ;  /* 0x009896800000895d */ /* 0x002fea0003900000 */
[----:B------:R-:W1:Y:S02]  /*a510*/  @!P0 SYNCS.PHASECHK.TRANS64 P0, [R9+URZ], R4 ;  /* 0x00000004090085a7 */ /* 0x000e64000800007f */
[----:B-1----:R-:W-:Y:S05]  /*a520*/  @!P0 BRA `(.L_x_229) ;  /* 0xfffffffc00f08947 */ /* 0x002fea000383ffff */
[----:B------:R-:W-:Y:S05]  /*a530*/  BRA `(.L_x_270) ;  /* 0xffffffec00c47947 */ /* 0x000fea000383ffff */
.L_x_230:
[----:B0-----:R0:W1:Y:S02]  /*a540*/  SYNCS.PHASECHK.TRANS64.TRYWAIT P0, [R6+URZ], R5 ;  /* 0x00000005060075a7 */ /* 0x001064000800017f */
[----:B-1----:R-:W-:Y:S05]  /*a550*/  @!P0 NANOSLEEP.SYNCS 0x989680 ;  /* 0x009896800000895d */ /* 0x002fea0003900000 */
[----:B------:R-:W1:Y:S02]  /*a560*/  @!P0 SYNCS.PHASECHK.TRANS64 P0, [R6+URZ], R5 ;  /* 0x00000005060085a7 */ /* 0x000e64000800007f */
[----:B-1----:R-:W-:Y:S05]  /*a570*/  @!P0 BRA `(.L_x_230) ;  /* 0xfffffffc00f08947 */ /* 0x002fea000383ffff */
[----:B------:R-:W-:Y:S05]  /*a580*/  BRA `(.L_x_271) ;  /* 0xffffffec00d47947 */ /* 0x000fea000383ffff */
.L_x_231:
[----:B0-----:R0:W1:Y:S02]  /*a590*/  SYNCS.PHASECHK.TRANS64.TRYWAIT P0, [R9+URZ], R4 ;  /* 0x00000004090075a7 */ /* 0x001064000800017f */
[----:B-1----:R-:W-:Y:S05]  /*a5a0*/  @!P0 NANOSLEEP.SYNCS 0x989680 ;  /* 0x009896800000895d */ /* 0x002fea0003900000 */
[----:B------:R-:W1:Y:S02]  /*a5b0*/  @!P0 SYNCS.PHASECHK.TRANS64 P0, [R9+URZ], R4 ;  /* 0x00000004090085a7 */ /* 0x000e64000800007f */
[----:B-1----:R-:W-:Y:S05]  /*a5c0*/  @!P0 BRA `(.L_x_231) ;  /* 0xfffffffc00f08947 */ /* 0x002fea000383ffff */
[----:B------:R-:W-:Y:S05]  /*a5d0*/  BRA `(.L_x_272) ;  /* 0xffffffec00e47947 */ /* 0x000fea000383ffff */
.L_x_232:
[----:B0-----:R0:W1:Y:S02]  /*a5e0*/  SYNCS.PHASECHK.TRANS64.TRYWAIT P0, [R6+URZ], R5 ;  /* 0x00000005060075a7 */ /* 0x001064000800017f */
[----:B-1----:R-:W-:Y:S05]  /*a5f0*/  @!P0 NANOSLEEP.SYNCS 0x989680 ;  /* 0x009896800000895d */ /* 0x002fea0003900000 */
[----:B------:R-:W1:Y:S02]  /*a600*/  @!P0 SYNCS.PHASECHK.TRANS64 P0, [R6+URZ], R5 ;  /* 0x00000005060085a7 */ /* 0x000e64000800007f */
[----:B-1----:R-:W-:Y:S05]  /*a610*/  @!P0 BRA `(.L_x_232) ;  /* 0xfffffffc00f08947 */ /* 0x002fea000383ffff */
[----:B------:R-:W-:Y:S05]  /*a620*/  BRA `(.L_x_273) ;  /* 0xffffffec00f47947 */ /* 0x000fea000383ffff */
.L_x_233:
[----:B0-----:R0:W1:Y:S02]  /*a630*/  SYNCS.PHASECHK.TRANS64.TRYWAIT P0, [R9+URZ], R4 ;  /* 0x00000004090075a7 */ /* 0x001064000800017f */
[----:B-1----:R-:W-:Y:S05]  /*a640*/  @!P0 NANOSLEEP.SYNCS 0x989680 ;  /* 0x009896800000895d */ /* 0x002fea0003900000 */
[----:B------:R-:W1:Y:S02]  /*a650*/  @!P0 SYNCS.PHASECHK.TRANS64 P0, [R9+URZ], R4 ;  /* 0x00000004090085a7 */ /* 0x000e64000800007f */
[----:B-1----:R-:W-:Y:S05]  /*a660*/  @!P0 BRA `(.L_x_233) ;  /* 0xfffffffc00f08947 */ /* 0x002fea000383ffff */
[----:B------:R-:W-:Y:S05]  /*a670*/  BRA `(.L_x_274) ;  /* 0xfffffff000047947 */ /* 0x000fea000383ffff */
.L_x_234:
[----:B0-----:R0:W1:Y:S02]  /*a680*/  SYNCS.PHASECHK.TRANS64.TRYWAIT P0, [R6+URZ], R5 ;  /* 0x00000005060075a7 */ /* 0x001064000800017f */
[----:B-1----:R-:W-:Y:S05]  /*a690*/  @!P0 NANOSLEEP.SYNCS 0x989680 ;  /* 0x009896800000895d */ /* 0x002fea0003900000 */
[----:B------:R-:W1:Y:S02]  /*a6a0*/  @!P0 SYNCS.PHASECHK.TRANS64 P0, [R6+URZ], R5 ;  /* 0x00000005060085a7 */ /* 0x000e64000800007f */
[----:B-1----:R-:W-:Y:S05]  /*a6b0*/  @!P0 BRA `(.L_x_234) ;  /* 0xfffffffc00f08947 */ /* 0x002fea000383ffff */
[----:B------:R-:W-:Y:S05]  /*a6c0*/  BRA `(.L_x_275) ;  /* 0xfffffff000147947 */ /* 0x000fea000383ffff */
.L_x_235:
[----:B0-----:R0:W1:Y:S02]  /*a6d0*/  SYNCS.PHASECHK.TRANS64.TRYWAIT P0, [R9+URZ], R4 ;  /* 0x00000004090075a7 */ /* 0x001064000800017f */
[----:B-1----:R-:W-:Y:S05]  /*a6e0*/  @!P0 NANOSLEEP.SYNCS 0x989680 ;  /* 0x009896800000895d */ /* 0x002fea0003900000 */
[----:B------:R-:W1:Y:S02]  /*a6f0*/  @!P0 SYNCS.PHASECHK.TRANS64 P0, [R9+URZ], R4 ;  /* 0x00000004090085a7 */ /* 0x000e64000800007f */
[----:B-1----:R-:W-:Y:S05]  /*a700*/  @!P0 BRA `(.L_x_235) ;  /* 0xfffffffc00f08947 */ /* 0x002fea000383ffff */
[----:B------:R-:W-:Y:S05]  /*a710*/  BRA `(.L_x_276) ;  /* 0xfffffff000247947 */ /* 0x000fea000383ffff */
.L_x_236:
[----:B0-----:R0:W1:Y:S02]  /*a720*/  SYNCS.PHASECHK.TRANS64.TRYWAIT P0, [R6+URZ], R5 ;  /* 0x00000005060075a7 */ /* 0x001064000800017f */
[----:B-1----:R-:W-:Y:S05]  /*a730*/  @!P0 NANOSLEEP.SYNCS 0x989680 ;  /* 0x009896800000895d */ /* 0x002fea0003900000 */
[----:B------:R-:W1:Y:S02]  /*a740*/  @!P0 SYNCS.PHASECHK.TRANS64 P0, [R6+URZ], R5 ;  /* 0x00000005060085a7 */ /* 0x000e64000800007f */
[----:B-1----:R-:W-:Y:S05]  /*a750*/  @!P0 BRA `(.L_x_236) ;  /* 0xfffffffc00f08947 */ /* 0x002fea000383ffff */
[----:B------:R-:W-:Y:S05]  /*a760*/  BRA `(.L_x_277) ;  /* 0xfffffff000347947 */ /* 0x000fea000383ffff */
.L_x_237:
[----:B0-----:R0:W1:Y:S02]  /*a770*/  SYNCS.PHASECHK.TRANS64.TRYWAIT P0, [R9+URZ], R4 ;  /* 0x00000004090075a7 */ /* 0x001064000800017f */
[----:B-1----:R-:W-:Y:S05]  /*a780*/  @!P0 NANOSLEEP.SYNCS 0x989680 ;  /* 0x009896800000895d */ /* 0x002fea0003900000 */
[----:B------:R-:W1:Y:S02]  /*a790*/  @!P0 SYNCS.PHASECHK.TRANS64 P0, [R9+URZ], R4 ;  /* 0x00000004090085a7 */ /* 0x000e64000800007f */
[----:B-1----:R-:W-:Y:S05]  /*a7a0*/  @!P0 BRA `(.L_x_237) ;  /* 0xfffffffc00f08947 */ /* 0x002fea000383ffff */
[----:B------:R-:W-:Y:S05]  /*a7b0*/  BRA `(.L_x_278) ;  /* 0xfffffff000447947 */ /* 0x000fea000383ffff */
.L_x_238:
[----:B0-----:R0:W1:Y:S02]  /*a7c0*/  SYNCS.PHASECHK.TRANS64.TRYWAIT P0, [R6+URZ], R5 ;  /* 0x00000005060075a7 */ /* 0x001064000800017f */
[----:B-1----:R-:W-:Y:S05]  /*a7d0*/  @!P0 NANOSLEEP.SYNCS 0x989680 ;  /* 0x009896800000895d */ /* 0x002fea0003900000 */
[----:B------:R-:W1:Y:S02]  /*a7e0*/  @!P0 SYNCS.PHASECHK.TRANS64 P0, [R6+URZ], R5 ;  /* 0x00000005060085a7 */ /* 0x000e64000800007f */
[----:B-1----:R-:W-:Y:S05]  /*a7f0*/  @!P0 BRA `(.L_x_238) ;  /* 0xfffffffc00f08947 */ /* 0x002fea000383ffff */
[----:B------:R-:W-:Y:S05]  /*a800*/  BRA `(.L_x_279) ;  /* 0xfffffff000547947 */ /* 0x000fea000383ffff */
.L_x_239:
[----:B0-----:R0:W1:Y:S02]  /*a810*/  SYNCS.PHASECHK.TRANS64.TRYWAIT P0, [R9+URZ], R4 ;  /* 0x00000004090075a7 */ /* 0x001064000800017f */
[----:B-1----:R-:W-:Y:S05]  /*a820*/  @!P0 NANOSLEEP.SYNCS 0x989680 ;  /* 0x009896800000895d */ /* 0x002fea0003900000 */
[----:B------:R-:W1:Y:S02]  /*a830*/  @!P0 SYNCS.PHASECHK.TRANS64 P0, [R9+URZ], R4 ;  /* 0x00000004090085a7 */ /* 0x000e64000800007f */
[----:B-1----:R-:W-:Y:S05]  /*a840*/  @!P0 BRA `(.L_x_239) ;  /* 0xfffffffc00f08947 */ /* 0x002fea000383ffff */
[----:B------:R-:W-:Y:S05]  /*a850*/  BRA `(.L_x_280) ;  /* 0xfffffff000647947 */ /* 0x000fea000383ffff */
.L_x_240:
[----:B0-----:R0:W1:Y:S02]  /*a860*/  SYNCS.PHASECHK.TRANS64.TRYWAIT P0, [R6+URZ], R5 ;  /* 0x00000005060075a7 */ /* 0x001064000800017f */
[----:B-1----:R-:W-:Y:S05]  /*a870*/  @!P0 NANOSLEEP.SYNCS 0x989680 ;  /* 0x009896800000895d */ /* 0x002fea0003900000 */
[----:B------:R-:W1:Y:S02]  /*a880*/  @!P0 SYNCS.PHASECHK.TRANS64 P0, [R6+URZ], R5 ;  /* 0x00000005060085a7 */ /* 0x000e64000800007f */
[----:B-1----:R-:W-:Y:S05]  /*a890*/  @!P0 BRA `(.L_x_240) ;  /* 0xfffffffc00f08947 */ /* 0x002fea000383ffff */
[----:B------:R-:W-:Y:S05]  /*a8a0*/  BRA `(.L_x_281) ;  /* 0xfffffff000747947 */ /* 0x000fea000383ffff */
.L_x_241:
[----:B0-----:R0:W1:Y:S02]  /*a8b0*/  SYNCS.PHASECHK.TRANS64.TRYWAIT P0, [R9+URZ], R4 ;  /* 0x00000004090075a7 */ /* 0x001064000800017f */
[----:B-1----:R-:W-:Y:S05]  /*a8c0*/  @!P0 NANOSLEEP.SYNCS 0x989680 ;  /* 0x009896800000895d */ /* 0x002fea0003900000 */
[----:B------:R-:W1:Y:S02]  /*a8d0*/  @!P0 SYNCS.PHASECHK.TRANS64 P0, [R9+URZ], R4 ;  /* 0x00000004090085a7 */ /* 0x000e64000800007f */
[----:B-1----:R-:W-:Y:S05]  /*a8e0*/  @!P0 BRA `(.L_x_241) ;  /* 0xfffffffc00f08947 */ /* 0x002fea000383ffff */
[----:B------:R-:W-:Y:S05]  /*a8f0*/  BRA `(.L_x_282) ;  /* 0xfffffff000847947 */ /* 0x000fea000383ffff */
.L_x_242:
[----:B0-----:R0:W1:Y:S02]  /*a900*/  SYNCS.PHASECHK.TRANS64.TRYWAIT P0, [R6+URZ], R5 ;  /* 0x00000005060075a7 */ /* 0x001064000800017f */
[----:B-1----:R-:W-:Y:S05]  /*a910*/  @!P0 NANOSLEEP.SYNCS 0x989680 ;  /* 0x009896800000895d */ /* 0x002fea0003900000 */
[----:B------:R-:W1:Y:S02]  /*a920*/  @!P0 SYNCS.PHASECHK.TRANS64 P0, [R6+URZ], R5 ;  /* 0x00000005060085a7 */ /* 0x000e64000800007f */
[----:B-1----:R-:W-:Y:S05]  /*a930*/  @!P0 BRA `(.L_x_242) ;  /* 0xfffffffc00f08947 */ /* 0x002fea000383ffff */
[----:B------:R-:W-:Y:S05]  /*a940*/  BRA `(.L_x_283) ;  /* 0xfffffff000947947 */ /* 0x000fea000383ffff */
.L_x_243:
[----:B0-----:R0:W1:Y:S02]  /*a950*/  SYNCS.PHASECHK.TRANS64.TRYWAIT P0, [R9+URZ], R4 ;  /* 0x00000004090075a7 */ /* 0x001064000800017f */
[----:B-1----:R-:W-:Y:S05]  /*a960*/  @!P0 NANOSLEEP.SYNCS 0x989680 ;  /* 0x009896800000895d */ /* 0x002fea0003900000 */
[----:B------:R-:W1:Y:S02]  /*a970*/  @!P0 SYNCS.PHASECHK.TRANS64 P0, [R9+URZ], R4 ;  /* 0x00000004090085a7 */ /* 0x000e64000800007f */
[----:B-1----:R-:W-:Y:S05]  /*a980*/  @!P0 BRA `(.L_x_243) ;  /* 0xfffffffc00f08947 */ /* 0x002fea000383ffff */
[----:B------:R-:W-:Y:S05]  /*a990*/  BRA `(.L_x_284) ;  /* 0xfffffff000a47947 */ /* 0x000fea000383ffff */
.L_x_244:
[----:B0-----:R0:W1:Y:S02]  /*a9a0*/  SYNCS.PHASECHK.TRANS64.TRYWAIT P0, [R6+URZ], R5 ;  /* 0x00000005060075a7 */ /* 0x001064000800017f */
[----:B-1----:R-:W-:Y:S05]  /*a9b0*/  @!P0 NANOSLEEP.SYNCS 0x989680 ;  /* 0x009896800000895d */ /* 0x002fea0003900000 */
[----:B------:R-:W1:Y:S02]  /*a9c0*/  @!P0 SYNCS.PHASECHK.TRANS64 P0, [R6+URZ], R5 ;  /* 0x00000005060085a7 */ /* 0x000e64000800007f */
[----:B-1----:R-:W-:Y:S05]  /*a9d0*/  @!P0 BRA `(.L_x_244) ;  /* 0xfffffffc00f08947 */ /* 0x002fea000383ffff */
[----:B------:R-:W-:Y:S05]  /*a9e0*/  BRA `(.L_x_285) ;  /* 0xfffffff000b47947 */ /* 0x000fea000383ffff */
.L_x_245:
[----:B0-----:R0:W1:Y:S02]  /*a9f0*/  SYNCS.PHASECHK.TRANS64.TRYWAIT P0, [R9+URZ], R4 ;  /* 0x00000004090075a7 */ /* 0x001064000800017f */
[----:B-1----:R-:W-:Y:S05]  /*aa00*/  @!P0 NANOSLEEP.SYNCS 0x989680 ;  /* 0x009896800000895d */ /* 0x002fea0003900000 */
[----:B------:R-:W1:Y:S02]  /*aa10*/  @!P0 SYNCS.PHASECHK.TRANS64 P0, [R9+URZ], R4 ;  /* 0x00000004090085a7 */ /* 0x000e64000800007f */
[----:B-1----:R-:W-:Y:S05]  /*aa20*/  @!P0 BRA `(.L_x_245) ;  /* 0xfffffffc00f08947 */ /* 0x002fea000383ffff */
[----:B------:R-:W-:Y:S05]  /*aa30*/  BRA `(.L_x_286) ;  /* 0xfffffff000c47947 */ /* 0x000fea000383ffff */
.L_x_246:
[----:B-1----:R1:W2:Y:S02]  /*aa40*/  SYNCS.PHASECHK.TRANS64.TRYWAIT P0, [R6+URZ], R5 ;  /* 0x00000005060075a7 */ /* 0x0022a4000800017f */
[----:B--2---:R-:W-:Y:S05]  /*aa50*/  @!P0 NANOSLEEP.SYNCS 0x989680 ;  /* 0x009896800000895d */ /* 0x004fea0003900000 */
[----:B------:R-:W2:Y:S02]  /*aa60*/  @!P0 SYNCS.PHASECHK.TRANS64 P0, [R6+URZ], R5 ;  /* 0x00000005060085a7 */ /* 0x000ea4000800007f */
[----:B--2---:R-:W-:Y:S05]  /*aa70*/  @!P0 BRA `(.L_x_246) ;  /* 0xfffffffc00f08947 */ /* 0x004fea000383ffff */
[----:B------:R-:W-:Y:S05]  /*aa80*/  BRA `(.L_x_287) ;  /* 0xfffffff000cc7947 */ /* 0x000fea000383ffff */
.L_x_288:
[----:B------:R-:W-:-:S00]  /*aa90*/  BRA `(.L_x_288) ;  /* 0xfffffffc00fc7947 */ /* 0x000fc0000383ffff */
[----:B------:R-:W-:-:S00]  /*aaa0*/  NOP ;  /* 0x0000000000007918 */ /* 0x000fc00000000000 */
        /* <DEDUP_REMOVED lines=13> */
.L_x_289:


//--------------------- .nv.global.init           --------------------------
	.section	.nv.global.init,"aw",@progbits
.nv.global.init:
	.type		$str$22,@object
	.size		$str$22,($str$23 - $str$22)
$str$22:
        /*0000*/ 	.byte	0x6b, 0x5f, 0x74, 0x69, 0x6c, 0x65, 0x5f, 0x63, 0x6f, 0x75, 0x6e, 0x74, 0x20, 0x3e, 0x3d, 0x20
        /*0010*/ 	.byte	0x31, 0x00
	.type		$str$23,@object
	.size		$str$23,(__unnamed_1 - $str$23)
$str$23:
        /*0012*/ 	.byte	0x2f, 0x74, 0x6d, 0x70, 0x2f, 0x63, 0x75, 0x74, 0x6c, 0x61, 0x73, 0x73, 0x5f, 0x73, 0x77, 0x65
        /*0022*/ 	.byte	0x65, 0x70, 0x5f, 0x73, 0x72, 0x63, 0x2f, 0x69, 0x6e, 0x63, 0x6c, 0x75, 0x64, 0x65, 0x2f, 0x63
        /*0032*/ 	.byte	0x75, 0x74, 0x6c, 0x61, 0x73, 0x73, 0x2f, 0x67, 0x65, 0x6d, 0x6d, 0x2f, 0x63, 0x6f, 0x6c, 0x6c
        /*0042*/ 	.byte	0x65, 0x63, 0x74, 0x69, 0x76, 0x65, 0x2f, 0x73, 0x6d, 0x39, 0x30, 0x5f, 0x6d, 0x6d, 0x61, 0x5f
        /*0052*/ 	.byte	0x74, 0x6d, 0x61, 0x5f, 0x67, 0x6d, 0x6d, 0x61, 0x5f, 0x73, 0x73, 0x5f, 0x77, 0x61, 0x72, 0x70
        /*0062*/ 	.byte	0x73, 0x70, 0x65, 0x63, 0x69, 0x61, 0x6c, 0x69, 0x7a, 0x65, 0x64, 0x2e, 0x68, 0x70, 0x70, 0x00
	.type		__unnamed_1,@object
	.size		__unnamed_1,(.L_0 - __unnamed_1)
__unnamed_1:
        /*0072*/ 	.byte	0x76, 0x6f, 0x69, 0x64, 0x20, 0x63, 0x75, 0x74, 0x6c, 0x61, 0x73, 0x73, 0x3a, 0x3a, 0x67, 0x65
        /* <DEDUP_REMOVED lines=180> */
        /*0bc2*/ 	.byte	0x00
.L_0:


//--------------------- .nv.shared._ZN7cutlass13device_kernelINS_4gemm6kernel13GemmUniversalIN4cute5tupleIJiiiiEEENS1_10collective13CollectiveMmaINS1_34MainloopSm90TmaGmmaWarpSpecializedILi32ENS5_IJNS4_1CILi2EEENSA_ILi1EEESC_EEENS1_32KernelTmaWarpSpecializedPingpongEEENS5_IJNSA_ILi64EEENSA_ILi160EEENSA_ILi16EEEEEENS_6half_tENS5_IJlSC_lEEESK_SL_NS4_8TiledMMAINS4_8MMA_AtomIJNS4_4SM904GMMA25MMA_64x32x16_F32F16F16_SSILNSP_5MajorE0ELSR_0ELNSP_7ScaleInE1ELSS_1EEEEEENS4_6LayoutINS5_IJSC_SC_SC_EEENS5_IJNSA_ILi0EEESX_SX_EEEEENS5_IJNS4_10UnderscoreES10_S10_EEEEENS4_13SM90_TMA_LOADENS4_14ComposedLayoutINS4_7SwizzleILi1ELi4ELi3EEENS4_18smem_ptr_flag_bitsILi16EEENSV_INS5_IJNSA_ILi8EEESI_EEENS5_IJSI_SC_EEEEEEEvNS4_8identityENS4_23SM90_TMA_LOAD_MULTICASTES1D_vS1E_EENS_8epilogue10collective6detail29Sm90TmaWarpSpecializedAdapterINS1I_15DefaultEpilogueISK_SL_SL_NS1H_6thread17LinearCombinationISK_Li1EffLNS1M_9ScaleType4KindE0ELNS_15FloatRoundStyleE2ESK_EENS1_15EpilogueDefaultEEEEEvvEEEEvNT_6ParamsE --------------------------
	.section	.nv.shared._ZN7cutlass13device_kernelINS_4gemm6kernel13GemmUniversalIN4cute5tupleIJiiiiEEENS1_10collective13CollectiveMmaINS1_34MainloopSm90TmaGmmaWarpSpecializedILi32ENS5_IJNS4_1CILi2EEENSA_ILi1EEESC_EEENS1_32KernelTmaWarpSpecializedPingpongEEENS5_IJNSA_ILi64EEENSA_ILi160EEENSA_ILi16EEEEEENS_6half_tENS5_IJlSC_lEEESK_SL_NS4_8TiledMMAINS4_8MMA_AtomIJNS4_4SM904GMMA25MMA_64x32x16_F32F16F16_SSILNSP_5MajorE0ELSR_0ELNSP_7ScaleInE1ELSS_1EEEEEENS4_6LayoutINS5_IJSC_SC_SC_EEENS5_IJNSA_ILi0EEESX_SX_EEEEENS5_IJNS4_10UnderscoreES10_S10_EEEEENS4_13SM90_TMA_LOADENS4_14ComposedLayoutINS4_7SwizzleILi1ELi4ELi3EEENS4_18smem_ptr_flag_bitsILi16EEENSV_INS5_IJNSA_ILi8EEESI_EEENS5_IJSI_SC_EEEEEEEvNS4_8identityENS4_23SM90_TMA_LOAD_MULTICASTES1D_vS1E_EENS_8epilogue10collective6detail29Sm90TmaWarpSpecializedAdapterINS1I_15DefaultEpilogueISK_SL_SL_NS1H_6thread17LinearCombinationISK_Li1EffLNS1M_9ScaleType4KindE0ELNS_15FloatRoundStyleE2ESK_EENS1_15EpilogueDefaultEEEEEvvEEEEvNT_6ParamsE,"aw",@nobits
	.sectionflags	@""
	.align	16
	.zero		1024


//--------------------- .nv.shared.reserved.0     --------------------------
	.section	.nv.shared.reserved.0,"aw",@nobits
	.weak		__nv_reservedSMEM_offset_0_alias
	.size		__nv_reservedSMEM_offset_0_alias, 0, 0
	.other		__nv_reservedSMEM_offset_0_alias,@"STO_CUDA_RESERVED_SHARED STV_DEFAULT"
__nv_reservedSMEM_offset_0_alias:
	.zero		0


//--------------------- .nv.global                --------------------------
	.section	.nv.global,"aw",@nobits
.nv.global:
	.type		_ZN39_INTERNAL_6a27c2f3_4_k_cu_9ade03dd_44174cute1_E,@object
	.size		_ZN39_INTERNAL_6a27c2f3_4_k_cu_9ade03dd_44174cute1_E,(_ZN39_INTERNAL_6a27c2f3_4_k_cu_9ade03dd_44174cuda3std3__45__cpo6cbeginE - _ZN39_INTERNAL_6a27c2f3_4_k_cu_9ade03dd_44174cute1_E)
_ZN39_INTERNAL_6a27c2f3_4_k_cu_9ade03dd_44174cute1_E:
	.zero		1
	.type		_ZN39_INTERNAL_6a27c2f3_4_k_cu_9ade03dd_44174cuda3std3__45__cpo6cbeginE,@object
	.size		_ZN39_INTERNAL_6a27c2f3_4_k_cu_9ade03dd_44174cuda3std3__45__cpo6cbeginE,(_ZN39_INTERNAL_6a27c2f3_4_k_cu_9ade03dd_44174cuda3std3__48in_placeE - _ZN39_INTERNAL_6a27c2f3_4_k_cu_9ade03dd_44174cuda3std3__45__cpo6cbeginE)
_ZN39_INTERNAL_6a27c2f3_4_k_cu_9ade03dd_44174cuda3std3__45__cpo6cbeginE:
	.zero		1
	.type		_ZN39_INTERNAL_6a27c2f3_4_k_cu_9ade03dd_44174cuda3std3__48in_placeE,@object
	.size		_ZN39_INTERNAL_6a27c2f3_4_k_cu_9ade03dd_44174cuda3std3__48in_placeE,(_ZN39_INTERNAL_6a27c2f3_4_k_cu_9ade03dd_44174cuda3std6ranges3__45__cpo9iter_moveE - _ZN39_INTERNAL_6a27c2f3_4_k_cu_9ade03dd_44174cuda3std3__48in_placeE)
_ZN39_INTERNAL_6a27c2f3_4_k_cu_9ade03dd_44174cuda3std3__48in_placeE:
	.zero		1
	.type		_ZN39_INTERNAL_6a27c2f3_4_k_cu_9ade03dd_44174cuda3std6ranges3__45__cpo9iter_moveE,@object
	.size		_ZN39_INTERNAL_6a27c2f3_4_k_cu_9ade03dd_44174cuda3std6ranges3__45__cpo9iter_moveE,(_ZN39_INTERNAL_6a27c2f3_4_k_cu_9ade03dd_44174cuda3std3__45__cpo5beginE - _ZN39_INTERNAL_6a27c2f3_4_k_cu_9ade03dd_44174cuda3std6ranges3__45__cpo9iter_moveE)
_ZN39_INTERNAL_6a27c2f3_4_k_cu_9ade03dd_44174cuda3std6ranges3__45__cpo9iter_moveE:
	.zero		1
	.type		_ZN39_INTERNAL_6a27c2f3_4_k_cu_9ade03dd_44174cuda3std3__45__cpo5beginE,@object
	.size		_ZN39_INTERNAL_6a27c2f3_4_k_cu_9ade03dd_44174cuda3std3__45__cpo5beginE,(_ZN39_INTERNAL_6a27c2f3_4_k_cu_9ade03dd_44174cuda3std3__441_GLOBAL__N__6a27c2f3_4_k_cu_9ade03dd_44176ignoreE - _ZN39_INTERNAL_6a27c2f3_4_k_cu_9ade03dd_44174cuda3std3__45__cpo5beginE)
_ZN39_INTERNAL_6a27c2f3_4_k_cu_9ade03dd_44174cuda3std3__45__cpo5beginE:
	.zero		1
	.type		_ZN39_INTERNAL_6a27c2f3_4_k_cu_9ade03dd_44174cuda3std3__441_GLOBAL__N__6a27c2f3_4_k_cu_9ade03dd_44176ignoreE,@object
	.size		_ZN39_INTERNAL_6a27c2f3_4_k_cu_9ade03dd_44174cuda3std3__441_GLOBAL__N__6a27c2f3_4_k_cu_9ade03dd_44176ignoreE,(_ZN39_INTERNAL_6a27c2f3_4_k_cu_9ade03dd_44174cute7productE - _ZN39_INTERNAL_6a27c2f3_4_k_cu_9ade03dd_44174cuda3std3__441_GLOBAL__N__6a27c2f3_4_k_cu_9ade03dd_44176ignoreE)
_ZN39_INTERNAL_6a27c2f3_4_k_cu_9ade03dd_44174cuda3std3__441_GLOBAL__N__6a27c2f3_4_k_cu_9ade03dd_44176ignoreE:
	.zero		1
	.type		_ZN39_INTERNAL_6a27c2f3_4_k_cu_9ade03dd_44174cute7productE,@object
	.size		_ZN39_INTERNAL_6a27c2f3_4_k_cu_9ade03dd_44174cute7productE,(_ZN39_INTERNAL_6a27c2f3_4_k_cu_9ade03dd_44174cuda3std3__45__cpo3endE - _ZN39_INTERNAL_6a27c2f3_4_k_cu_9ade03dd_44174cute7productE)
_ZN39_INTERNAL_6a27c2f3_4_k_cu_9ade03dd_44174cute7productE:
	.zero		1
	.type		_ZN39_INTERNAL_6a27c2f3_4_k_cu_9ade03dd_44174cuda3std3__45__cpo3endE,@object
	.size		_ZN39_INTERNAL_6a27c2f3_4_k_cu_9ade03dd_44174cuda3std3__45__cpo3endE,(_ZN39_INTERNAL_6a27c2f3_4_k_cu_9ade03dd_44174cuda3std3__419piecewise_constructE - _ZN39_INTERNAL_6a27c2f3_4_k_cu_9ade03dd_44174cuda3std3__45__cpo3endE)
_ZN39_INTERNAL_6a27c2f3_4_k_cu_9ade03dd_44174cuda3std3__45__cpo3endE:
	.zero		1
	.type		_ZN39_INTERNAL_6a27c2f3_4_k_cu_9ade03dd_44174cuda3std3__419piecewise_constructE,@object
	.size		_ZN39_INTERNAL_6a27c2f3_4_k_cu_9ade03dd_44174cuda3std3__419piecewise_constructE,(_ZN39_INTERNAL_6a27c2f3_4_k_cu_9ade03dd_44174cuda3std3__45__cpo4cendE - _ZN39_INTERNAL_6a27c2f3_4_k_cu_9ade03dd_44174cuda3std3__419piecewise_constructE)
_ZN39_INTERNAL_6a27c2f3_4_k_cu_9ade03dd_44174cuda3std3__419piecewise_constructE:
	.zero		1
	.type		_ZN39_INTERNAL_6a27c2f3_4_k_cu_9ade03dd_44174cuda3std3__45__cpo4cendE,@object
	.size		_ZN39_INTERNAL_6a27c2f3_4_k_cu_9ade03dd_44174cuda3std3__45__cpo4cendE,(_ZN39_INTERNAL_6a27c2f3_4_k_cu_9ade03dd_44174cuda3std6ranges3__45__cpo4swapE - _ZN39_INTERNAL_6a27c2f3_4_k_cu_9ade03dd_44174cuda3std3__45__cpo4cendE)
_ZN39_INTERNAL_6a27c2f3_4_k_cu_9ade03dd_44174cuda3std3__45__cpo4cendE:
	.zero		1
	.type		_ZN39_INTERNAL_6a27c2f3_4_k_cu_9ade03dd_44174cuda3std6ranges3__45__cpo4swapE,@object
	.size		_ZN39_INTERNAL_6a27c2f3_4_k_cu_9ade03dd_44174cuda3std6ranges3__45__cpo4swapE,(.L_8 - _ZN39_INTERNAL_6a27c2f3_4_k_cu_9ade03dd_44174cuda3std6ranges3__45__cpo4swapE)
_ZN39_INTERNAL_6a27c2f3_4_k_cu_9ade03dd_44174cuda3std6ranges3__45__cpo4swapE:
	.zero		1
.L_8:


//--------------------- .nv.constant0._ZN7cutlass13device_kernelINS_4gemm6kernel13GemmUniversalIN4cute5tupleIJiiiiEEENS1_10collective13CollectiveMmaINS1_34MainloopSm90TmaGmmaWarpSpecializedILi32ENS5_IJNS4_1CILi2EEENSA_ILi1EEESC_EEENS1_32KernelTmaWarpSpecializedPingpongEEENS5_IJNSA_ILi64EEENSA_ILi160EEENSA_ILi16EEEEEENS_6half_tENS5_IJlSC_lEEESK_SL_NS4_8TiledMMAINS4_8MMA_AtomIJNS4_4SM904GMMA25MMA_64x32x16_F32F16F16_SSILNSP_5MajorE0ELSR_0ELNSP_7ScaleInE1ELSS_1EEEEEENS4_6LayoutINS5_IJSC_SC_SC_EEENS5_IJNSA_ILi0EEESX_SX_EEEEENS5_IJNS4_10UnderscoreES10_S10_EEEEENS4_13SM90_TMA_LOADENS4_14ComposedLayoutINS4_7SwizzleILi1ELi4ELi3EEENS4_18smem_ptr_flag_bitsILi16EEENSV_INS5_IJNSA_ILi8EEESI_EEENS5_IJSI_SC_EEEEEEEvNS4_8identityENS4_23SM90_TMA_LOAD_MULTICASTES1D_vS1E_EENS_8epilogue10collective6detail29Sm90TmaWarpSpecializedAdapterINS1I_15DefaultEpilogueISK_SL_SL_NS1H_6thread17LinearCombinationISK_Li1EffLNS1M_9ScaleType4KindE0ELNS_15FloatRoundStyleE2ESK_EENS1_15EpilogueDefaultEEEEEvvEEEEvNT_6ParamsE --------------------------
	.section	.nv.constant0._ZN7cutlass13device_kernelINS_4gemm6kernel13GemmUniversalIN4cute5tupleIJiiiiEEENS1_10collective13CollectiveMmaINS1_34MainloopSm90TmaGmmaWarpSpecializedILi32ENS5_IJNS4_1CILi2EEENSA_ILi1EEESC_EEENS1_32KernelTmaWarpSpecializedPingpongEEENS5_IJNSA_ILi64EEENSA_ILi160EEENSA_ILi16EEEEEENS_6half_tENS5_IJlSC_lEEESK_SL_NS4_8TiledMMAINS4_8MMA_AtomIJNS4_4SM904GMMA25MMA_64x32x16_F32F16F16_SSILNSP_5MajorE0ELSR_0ELNSP_7ScaleInE1ELSS_1EEEEEENS4_6LayoutINS5_IJSC_SC_SC_EEENS5_IJNSA_ILi0EEESX_SX_EEEEENS5_IJNS4_10UnderscoreES10_S10_EEEEENS4_13SM90_TMA_LOADENS4_14ComposedLayoutINS4_7SwizzleILi1ELi4ELi3EEENS4_18smem_ptr_flag_bitsILi16EEENSV_INS5_IJNSA_ILi8EEESI_EEENS5_IJSI_SC_EEEEEEEvNS4_8identityENS4_23SM90_TMA_LOAD_MULTICASTES1D_vS1E_EENS_8epilogue10collective6detail29Sm90TmaWarpSpecializedAdapterINS1I_15DefaultEpilogueISK_SL_SL_NS1H_6thread17LinearCombinationISK_Li1EffLNS1M_9ScaleType4KindE0ELNS_15FloatRoundStyleE2ESK_EENS1_15EpilogueDefaultEEEEEvvEEEEvNT_6ParamsE,"a",@progbits
	.sectionflags	@""
	.align	4
.nv.constant0._ZN7cutlass13device_kernelINS_4gemm6kernel13GemmUniversalIN4cute5tupleIJiiiiEEENS1_10collective13CollectiveMmaINS1_34MainloopSm90TmaGmmaWarpSpecializedILi32ENS5_IJNS4_1CILi2EEENSA_ILi1EEESC_EEENS1_32KernelTmaWarpSpecializedPingpongEEENS5_IJNSA_ILi64EEENSA_ILi160EEENSA_ILi16EEEEEENS_6half_tENS5_IJlSC_lEEESK_SL_NS4_8TiledMMAINS4_8MMA_AtomIJNS4_4SM904GMMA25MMA_64x32x16_F32F16F16_SSILNSP_5MajorE0ELSR_0ELNSP_7ScaleInE1ELSS_1EEEEEENS4_6LayoutINS5_IJSC_SC_SC_EEENS5_IJNSA_ILi0EEESX_SX_EEEEENS5_IJNS4_10UnderscoreES10_S10_EEEEENS4_13SM90_TMA_LOADENS4_14ComposedLayoutINS4_7SwizzleILi1ELi4ELi3EEENS4_18smem_ptr_flag_bitsILi16EEENSV_INS5_IJNSA_ILi8EEESI_EEENS5_IJSI_SC_EEEEEEEvNS4_8identityENS4_23SM90_TMA_LOAD_MULTICASTES1D_vS1E_EENS_8epilogue10collective6detail29Sm90TmaWarpSpecializedAdapterINS1I_15DefaultEpilogueISK_SL_SL_NS1H_6thread17LinearCombinationISK_Li1EffLNS1M_9ScaleType4KindE0ELNS_15FloatRoundStyleE2ESK_EENS1_15EpilogueDefaultEEEEEvvEEEEvNT_6ParamsE:
	.zero		1664


//--------------------- SYMBOLS --------------------------

	.type		.nv.reservedSmem.offset0,@object
	.size		.nv.reservedSmem.offset0,0x4
	.type		__assertfail,@function
